	.target	sm_100a

	.elftype	@"ET_EXEC"


//--------------------- .note.nv.tkinfo           --------------------------
	.section	.note.nv.tkinfo,"",@"SHT_NOTE"
	.sectionflags	@"SHF_NOTE_NV_TKINFO"
	.tkinfo
        /*0018*/ 	.word	0x00000002
        /*0030*/ 	.string	""
        /*0030*/ 	.string	"ptxas"
        /*0030*/ 	.string	"Cuda compilation tools, release 13.0, V13.0.88"
        /*0030*/ 	.string	"Build cuda_13.0.r13.0/compiler.36424714_0"
        /*0030*/ 	.string	"-arch sm_100a -m 64 "



//--------------------- .note.nv.cuinfo           --------------------------
	.section	.note.nv.cuinfo,"",@"SHT_NOTE"
	.sectionflags	@"SHF_NOTE_NV_CUINFO"
        /*0018*/ 	.short	0x0002
        /*001a*/ 	.short	0x0064
        /*001c*/ 	.short	0x0082
	.zero		2


//--------------------- .nv.info                  --------------------------
	.section	.nv.info,"",@"SHT_CUDA_INFO"
	.align	4


	//----- nvinfo : EIATTR_REGCOUNT
	.align		4
        /*0000*/ 	.byte	0x04, 0x2f
        /*0002*/ 	.short	(.L_19 - .L_18)
	.align		4
.L_18:
        /*0004*/ 	.word	index@(_ZN7cutlass13device_kernelINS_4gemm6kernel13GemmUniversalIN4cute5tupleIJiiiiEEENS1_10collective13CollectiveMmaINS1_35MainloopSm100TmaUmmaWarpSpecializedILi54ELi2ELi4ENS5_IJNS4_1CILi1EEENSA_ILi4EEESB_EEEEENS5_IJNSA_ILi64EEESF_NSA_ILi32EEEEEENS_12float_e5m2_tENS5_IJlSB_lEEESI_SJ_NS4_8TiledMMAINS4_8MMA_AtomIJNS4_10MMA_TraitsINS4_19SM100_MMA_F8F6F4_SSEJSI_SI_fSF_SF_NS4_17integral_constantINS4_4UMMA5MajorELSQ_0EEESR_NSO_INSP_7ScaleInELSS_0EEEST_EEEEEENS4_6LayoutINS5_IJSB_SB_SB_EEENS5_IJNSA_ILi0EEESY_SY_EEEEENS5_IJNS4_10UnderscoreES11_S11_EEEEENS4_23SM90_TMA_LOAD_MULTICASTENS4_14ComposedLayoutINS4_7SwizzleILi1ELi4ELi3EEENS4_18smem_ptr_flag_bitsILi8EEENSW_INS5_IJNSA_ILi8EEESG_EEENS5_IJSG_SB_EEEEEEEvNS4_8identityENS4_13SM90_TMA_LOADES1E_vS1F_EENS_8epilogue10collective18CollectiveEpilogueINS1I_23Sm100TmaWarpSpecializedILi1ELi1ELi32ELb0ELb0EEEJSH_NS5_IJNSW_ISF_SB_EES1N_EEESI_SJ_SI_SJ_NS1I_6fusion15FusionCallbacksIS1M_NS1P_17LinearCombinationISI_fSI_fLNS_15FloatRoundStyleE2EEESH_S1O_JEEENS4_5SM1004TMEM4LOAD26SM100_TMEM_LOAD_16dp32b32xES1G_NS15_INS16_ILi2ELi4ELi3EEES19_NSW_INS5_IJS1A_SF_EEENS5_IJSF_SB_EEEEEEENS4_39AutoVectorizingCopyWithAssumedAlignmentILi128EEENS4_14SM90_TMA_STOREES23_S25_S25_EEEvvEEEEvNT_6ParamsE)
        /*0008*/ 	.word	0x00000059


	//----- nvinfo : EIATTR_FRAME_SIZE
	.align		4
.L_19:
        /*000c*/ 	.byte	0x04, 0x11
        /*000e*/ 	.short	(.L_21 - .L_20)
	.align		4
.L_20:
        /*0010*/ 	.word	index@($__internal_2_$__cuda_sm10x_tcgen05_guardrail_trap_unallocated_columns_being_dealloced)
        /*0014*/ 	.word	0x00000000


	//----- nvinfo : EIATTR_FRAME_SIZE
	.align		4
.L_21:
        /*0018*/ 	.byte	0x04, 0x11
        /*001a*/ 	.short	(.L_23 - .L_22)
	.align		4
.L_22:
        /*001c*/ 	.word	index@($__internal_1_$__cuda_sm10x_tcgen05_guardrail_trap_phase_invalid_during_alloc)
        /*0020*/ 	.word	0x00000000


	//----- nvinfo : EIATTR_FRAME_SIZE
	.align		4
.L_23:
        /*0024*/ 	.byte	0x04, 0x11
        /*0026*/ 	.short	(.L_25 - .L_24)
	.align		4
.L_24:
        /*0028*/ 	.word	index@($__internal_0_$__cuda_sm10x_tcgen05_guardrail_trap_col_being_dealloced_not_returned_by_alloc)
        /*002c*/ 	.word	0x00000000


	//----- nvinfo : EIATTR_FRAME_SIZE
	.align		4
.L_25:
        /*0030*/ 	.byte	0x04, 0x11
        /*0032*/ 	.short	(.L_27 - .L_26)
	.align		4
.L_26:
        /*0034*/ 	.word	index@(_ZN7cutlass13device_kernelINS_4gemm6kernel13GemmUniversalIN4cute5tupleIJiiiiEEENS1_10collective13CollectiveMmaINS1_35MainloopSm100TmaUmmaWarpSpecializedILi54ELi2ELi4ENS5_IJNS4_1CILi1EEENSA_ILi4EEESB_EEEEENS5_IJNSA_ILi64EEESF_NSA_ILi32EEEEEENS_12float_e5m2_tENS5_IJlSB_lEEESI_SJ_NS4_8TiledMMAINS4_8MMA_AtomIJNS4_10MMA_TraitsINS4_19SM100_MMA_F8F6F4_SSEJSI_SI_fSF_SF_NS4_17integral_constantINS4_4UMMA5MajorELSQ_0EEESR_NSO_INSP_7ScaleInELSS_0EEEST_EEEEEENS4_6LayoutINS5_IJSB_SB_SB_EEENS5_IJNSA_ILi0EEESY_SY_EEEEENS5_IJNS4_10UnderscoreES11_S11_EEEEENS4_23SM90_TMA_LOAD_MULTICASTENS4_14ComposedLayoutINS4_7SwizzleILi1ELi4ELi3EEENS4_18smem_ptr_flag_bitsILi8EEENSW_INS5_IJNSA_ILi8EEESG_EEENS5_IJSG_SB_EEEEEEEvNS4_8identityENS4_13SM90_TMA_LOADES1E_vS1F_EENS_8epilogue10collective18CollectiveEpilogueINS1I_23Sm100TmaWarpSpecializedILi1ELi1ELi32ELb0ELb0EEEJSH_NS5_IJNSW_ISF_SB_EES1N_EEESI_SJ_SI_SJ_NS1I_6fusion15FusionCallbacksIS1M_NS1P_17LinearCombinationISI_fSI_fLNS_15FloatRoundStyleE2EEESH_S1O_JEEENS4_5SM1004TMEM4LOAD26SM100_TMEM_LOAD_16dp32b32xES1G_NS15_INS16_ILi2ELi4ELi3EEES19_NSW_INS5_IJS1A_SF_EEENS5_IJSF_SB_EEEEEEENS4_39AutoVectorizingCopyWithAssumedAlignmentILi128EEENS4_14SM90_TMA_STOREES23_S25_S25_EEEvvEEEEvNT_6ParamsE)
        /*0038*/ 	.word	0x00000000


	//----- nvinfo : EIATTR_MIN_STACK_SIZE
	.align		4
.L_27:
        /*003c*/ 	.byte	0x04, 0x12
        /*003e*/ 	.short	(.L_29 - .L_28)
	.align		4
.L_28:
        /*0040*/ 	.word	index@(_ZN7cutlass13device_kernelINS_4gemm6kernel13GemmUniversalIN4cute5tupleIJiiiiEEENS1_10collective13CollectiveMmaINS1_35MainloopSm100TmaUmmaWarpSpecializedILi54ELi2ELi4ENS5_IJNS4_1CILi1EEENSA_ILi4EEESB_EEEEENS5_IJNSA_ILi64EEESF_NSA_ILi32EEEEEENS_12float_e5m2_tENS5_IJlSB_lEEESI_SJ_NS4_8TiledMMAINS4_8MMA_AtomIJNS4_10MMA_TraitsINS4_19SM100_MMA_F8F6F4_SSEJSI_SI_fSF_SF_NS4_17integral_constantINS4_4UMMA5MajorELSQ_0EEESR_NSO_INSP_7ScaleInELSS_0EEEST_EEEEEENS4_6LayoutINS5_IJSB_SB_SB_EEENS5_IJNSA_ILi0EEESY_SY_EEEEENS5_IJNS4_10UnderscoreES11_S11_EEEEENS4_23SM90_TMA_LOAD_MULTICASTENS4_14ComposedLayoutINS4_7SwizzleILi1ELi4ELi3EEENS4_18smem_ptr_flag_bitsILi8EEENSW_INS5_IJNSA_ILi8EEESG_EEENS5_IJSG_SB_EEEEEEEvNS4_8identityENS4_13SM90_TMA_LOADES1E_vS1F_EENS_8epilogue10collective18CollectiveEpilogueINS1I_23Sm100TmaWarpSpecializedILi1ELi1ELi32ELb0ELb0EEEJSH_NS5_IJNSW_ISF_SB_EES1N_EEESI_SJ_SI_SJ_NS1I_6fusion15FusionCallbacksIS1M_NS1P_17LinearCombinationISI_fSI_fLNS_15FloatRoundStyleE2EEESH_S1O_JEEENS4_5SM1004TMEM4LOAD26SM100_TMEM_LOAD_16dp32b32xES1G_NS15_INS16_ILi2ELi4ELi3EEES19_NSW_INS5_IJS1A_SF_EEENS5_IJSF_SB_EEEEEEENS4_39AutoVectorizingCopyWithAssumedAlignmentILi128EEENS4_14SM90_TMA_STOREES23_S25_S25_EEEvvEEEEvNT_6ParamsE)
        /*0044*/ 	.word	0x00000000
.L_29:


//--------------------- .nv.compat                --------------------------
	.section	.nv.compat,"",@"SHT_CUDA_COMPAT_INFO"
	.align	4
        /*0000*/ 	.byte	0x02, 0x09, 0x01, 0x00, 0x02, 0x02, 0x02, 0x00, 0x02, 0x05, 0x05, 0x00, 0x03, 0x07, 0x01, 0x01
        /*0010*/ 	.byte	0x02, 0x03, 0x01, 0x00, 0x02, 0x06, 0x01, 0x00, 0x04, 0x0b, 0x08, 0x00, 0x09, 0x00, 0x00, 0x00
        /*0020*/ 	.byte	0x00, 0x00, 0x00, 0x00


//--------------------- .nv.info._ZN7cutlass13device_kernelINS_4gemm6kernel13GemmUniversalIN4cute5tupleIJiiiiEEENS1_10collective13CollectiveMmaINS1_35MainloopSm100TmaUmmaWarpSpecializedILi54ELi2ELi4ENS5_IJNS4_1CILi1EEENSA_ILi4EEESB_EEEEENS5_IJNSA_ILi64EEESF_NSA_ILi32EEEEEENS_12float_e5m2_tENS5_IJlSB_lEEESI_SJ_NS4_8TiledMMAINS4_8MMA_AtomIJNS4_10MMA_TraitsINS4_19SM100_MMA_F8F6F4_SSEJSI_SI_fSF_SF_NS4_17integral_constantINS4_4UMMA5MajorELSQ_0EEESR_NSO_INSP_7ScaleInELSS_0EEEST_EEEEEENS4_6LayoutINS5_IJSB_SB_SB_EEENS5_IJNSA_ILi0EEESY_SY_EEEEENS5_IJNS4_10UnderscoreES11_S11_EEEEENS4_23SM90_TMA_LOAD_MULTICASTENS4_14ComposedLayoutINS4_7SwizzleILi1ELi4ELi3EEENS4_18smem_ptr_flag_bitsILi8EEENSW_INS5_IJNSA_ILi8EEESG_EEENS5_IJSG_SB_EEEEEEEvNS4_8identityENS4_13SM90_TMA_LOADES1E_vS1F_EENS_8epilogue10collective18CollectiveEpilogueINS1I_23Sm100TmaWarpSpecializedILi1ELi1ELi32ELb0ELb0EEEJSH_NS5_IJNSW_ISF_SB_EES1N_EEESI_SJ_SI_SJ_NS1I_6fusion15FusionCallbacksIS1M_NS1P_17LinearCombinationISI_fSI_fLNS_15FloatRoundStyleE2EEESH_S1O_JEEENS4_5SM1004TMEM4LOAD26SM100_TMEM_LOAD_16dp32b32xES1G_NS15_INS16_ILi2ELi4ELi3EEES19_NSW_INS5_IJS1A_SF_EEENS5_IJSF_SB_EEEEEEENS4_39AutoVectorizingCopyWithAssumedAlignmentILi128EEENS4_14SM90_TMA_STOREES23_S25_S25_EEEvvEEEEvNT_6ParamsE --------------------------
	.section	.nv.info._ZN7cutlass13device_kernelINS_4gemm6kernel13GemmUniversalIN4cute5tupleIJiiiiEEENS1_10collective13CollectiveMmaINS1_35MainloopSm100TmaUmmaWarpSpecializedILi54ELi2ELi4ENS5_IJNS4_1CILi1EEENSA_ILi4EEESB_EEEEENS5_IJNSA_ILi64EEESF_NSA_ILi32EEEEEENS_12float_e5m2_tENS5_IJlSB_lEEESI_SJ_NS4_8TiledMMAINS4_8MMA_AtomIJNS4_10MMA_TraitsINS4_19SM100_MMA_F8F6F4_SSEJSI_SI_fSF_SF_NS4_17integral_constantINS4_4UMMA5MajorELSQ_0EEESR_NSO_INSP_7ScaleInELSS_0EEEST_EEEEEENS4_6LayoutINS5_IJSB_SB_SB_EEENS5_IJNSA_ILi0EEESY_SY_EEEEENS5_IJNS4_10UnderscoreES11_S11_EEEEENS4_23SM90_TMA_LOAD_MULTICASTENS4_14ComposedLayoutINS4_7SwizzleILi1ELi4ELi3EEENS4_18smem_ptr_flag_bitsILi8EEENSW_INS5_IJNSA_ILi8EEESG_EEENS5_IJSG_SB_EEEEEEEvNS4_8identityENS4_13SM90_TMA_LOADES1E_vS1F_EENS_8epilogue10collective18CollectiveEpilogueINS1I_23Sm100TmaWarpSpecializedILi1ELi1ELi32ELb0ELb0EEEJSH_NS5_IJNSW_ISF_SB_EES1N_EEESI_SJ_SI_SJ_NS1I_6fusion15FusionCallbacksIS1M_NS1P_17LinearCombinationISI_fSI_fLNS_15FloatRoundStyleE2EEESH_S1O_JEEENS4_5SM1004TMEM4LOAD26SM100_TMEM_LOAD_16dp32b32xES1G_NS15_INS16_ILi2ELi4ELi3EEES19_NSW_INS5_IJS1A_SF_EEENS5_IJSF_SB_EEEEEEENS4_39AutoVectorizingCopyWithAssumedAlignmentILi128EEENS4_14SM90_TMA_STOREES23_S25_S25_EEEvvEEEEvNT_6ParamsE,"",@"SHT_CUDA_INFO"
	.sectionflags	@""
	.align	4


	//----- nvinfo : EIATTR_CUDA_API_VERSION
	.align		4
        /*0000*/ 	.byte	0x04, 0x37
        /*0002*/ 	.short	(.L_31 - .L_30)
.L_30:
        /*0004*/ 	.word	0x00000082


	//----- nvinfo : EIATTR_KPARAM_INFO
	.align		4
.L_31:
        /*0008*/ 	.byte	0x04, 0x17
        /*000a*/ 	.short	(.L_33 - .L_32)
.L_32:
        /*000c*/ 	.word	0x00000000
        /*0010*/ 	.short	0x0000
        /*0012*/ 	.short	0x0000
        /*0014*/ 	.byte	0x00, 0xf0, 0x01, 0x20


	//----- nvinfo : EIATTR_AT_ENTRY_FRAGMENTS
	.align		4
.L_33:
        /*0018*/ 	.byte	0x04, 0x4f
        /*001a*/ 	.short	(.L_35 - .L_34)


	//   ....[0]....
.L_34:
        /*001c*/ 	.word	0x00000006


	//----- nvinfo : EIATTR_RESERVED_SMEM_USED
	.align		4
.L_35:
        /*0020*/ 	.byte	0x01, 0x41
	.zero		2


	//----- nvinfo : EIATTR_SPARSE_MMA_MASK
	.align		4
        /*0024*/ 	.byte	0x03, 0x50
        /*0026*/ 	.short	0x0000


	//----- nvinfo : EIATTR_TCGEN05_1CTA_USED
	.align		4
        /*0028*/ 	.byte	0x01, 0x51
	.zero		2


	//----- nvinfo : EIATTR_MAXREG_COUNT
	.align		4
        /*002c*/ 	.byte	0x03, 0x1b
        /*002e*/ 	.short	0x00ff


	//----- nvinfo : EIATTR_NUM_BARRIERS
	.align		4
        /*0030*/ 	.byte	0x02, 0x4c
        /*0032*/ 	.byte	0x07
	.zero		1


	//----- nvinfo : EIATTR_EXTERNS
	.align		4
        /*0034*/ 	.byte	0x04, 0x0f
        /*0036*/ 	.short	(.L_37 - .L_36)


	//   ....[0]....
	.align		4
.L_36:
        /*0038*/ 	.word	index@(__assertfail)


	//----- nvinfo : EIATTR_MERCURY_ISA_VERSION
	.align		4
.L_37:
        /*003c*/ 	.byte	0x03, 0x5f
        /*003e*/ 	.short	0x0101


	//----- nvinfo : EIATTR_INT_WARP_WIDE_INSTR_OFFSETS
	.align		4
        /*0040*/ 	.byte	0x04, 0x31
        /*0042*/ 	.short	(.L_39 - .L_38)


	//   ....[0]....
.L_38:
        /*0044*/ 	.word	0x00005de0


	//   ....[1]....
        /*0048*/ 	.word	0x00005e10


	//   ....[2]....
        /*004c*/ 	.word	0x00005e30


	//   ....[3]....
        /*0050*/ 	.word	0x00006960


	//   ....[4]....
        /*0054*/ 	.word	0x00006a10


	//----- nvinfo : EIATTR_COOP_GROUP_MASK_REGIDS
	.align		4
.L_39:
        /*0058*/ 	.byte	0x04, 0x29
        /*005a*/ 	.short	(.L_41 - .L_40)


	//   ....[0]....
.L_40:
        /*005c*/ 	.word	0xffffffff


	//   ....[1]....
        /*0060*/ 	.word	0xffffffff


	//   ....[2]....
        /*0064*/ 	.word	0xffffffff


	//   ....[3]....
        /*0068*/ 	.word	0xffffffff


	//   ....[4]....
        /*006c*/ 	.word	0xffffffff


	//   ....[5]....
        /*0070*/ 	.word	0xffffffff


	//   ....[6]....
        /*0074*/ 	.word	0xffffffff


	//   ....[7]....
        /*0078*/ 	.word	0xffffffff


	//   ....[8]....
        /*007c*/ 	.word	0xffffffff


	//   ....[9]....
        /*0080*/ 	.word	0xffffffff


	//   ....[10]....
        /*0084*/ 	.word	0xffffffff


	//   ....[11]....
        /*0088*/ 	.word	0xffffffff


	//   ....[12]....
        /*008c*/ 	.word	0xffffffff


	//   ....[13]....
        /*0090*/ 	.word	0xffffffff


	//----- nvinfo : EIATTR_COOP_GROUP_INSTR_OFFSETS
	.align		4
.L_41:
        /*0094*/ 	.byte	0x04, 0x28
        /*0096*/ 	.short	(.L_43 - .L_42)


	//   ....[0]....
.L_42:
        /*0098*/ 	.word	0x00000080


	//   ....[1]....
        /*009c*/ 	.word	0x000004e0


	//   ....[2]....
        /*00a0*/ 	.word	0x00000d00


	//   ....[3]....
        /*00a4*/ 	.word	0x00000e40


	//   ....[4]....
        /*00a8*/ 	.word	0x00000f40


	//   ....[5]....
        /*00ac*/ 	.word	0x000010b0


	//   ....[6]....
        /*00b0*/ 	.word	0x00001250


	//   ....[7]....
        /*00b4*/ 	.word	0x00001400


	//   ....[8]....
        /*00b8*/ 	.word	0x00002660


	//   ....[9]....
        /*00bc*/ 	.word	0x00005120


	//   ....[10]....
        /*00c0*/ 	.word	0x00005330


	//   ....[11]....
        /*00c4*/ 	.word	0x00005360


	//   ....[12]....
        /*00c8*/ 	.word	0x00005cc0


	//   ....[13]....
        /*00cc*/ 	.word	0x00005ef0


	//----- nvinfo : EIATTR_VRC_CTA_INIT_COUNT
	.align		4
.L_43:
        /*00d0*/ 	.byte	0x02, 0x4a
        /*00d2*/ 	.byte	0x80
	.zero		1


	//----- nvinfo : EIATTR_SYSCALL_OFFSETS
	.align		4
        /*00d4*/ 	.byte	0x04, 0x46
        /*00d6*/ 	.short	(.L_45 - .L_44)


	//   ....[0]....
.L_44:
        /*00d8*/ 	.word	0x00007580


	//   ....[1]....
        /*00dc*/ 	.word	0x000076c0


	//   ....[2]....
        /*00e0*/ 	.word	0x00007e40


	//----- nvinfo : EIATTR_MBARRIER_INSTR_OFFSETS
	.align		4
.L_45:
        /*00e4*/ 	.byte	0x04, 0x39
        /*00e6*/ 	.short	(.L_47 - .L_46)


	//   ....[0]....
.L_46:
        /*00e8*/ 	.word	0x00000620
        /*00ec*/ 	.word	0x000000ff
        /*00f0*/ 	.word	0x00000000
        /*00f4*/ 	.short	0x0100
        /*00f6*/ 	.byte	0x04
	.zero		1


	//   ....[1]....
        /*00f8*/ 	.word	0x00000630
        /*00fc*/ 	.word	0x000000ff
        /*0100*/ 	.word	0x000001b0
        /*0104*/ 	.short	0x0100
        /*0106*/ 	.byte	0x04
	.zero		1


	//   ....[2]....
        /*0108*/ 	.word	0x00000640
        /*010c*/ 	.word	0x000000ff
        /*0110*/ 	.word	0x00000008
        /*0114*/ 	.short	0x0100
        /*0116*/ 	.byte	0x04
	.zero		1


	//   ....[3]....
        /*0118*/ 	.word	0x00000650
        /*011c*/ 	.word	0x000000ff
        /*0120*/ 	.word	0x000001b8
        /*0124*/ 	.short	0x0100
        /*0126*/ 	.byte	0x04
	.zero		1


	//   ....[4]....
        /*0128*/ 	.word	0x00000660
        /*012c*/ 	.word	0x000000ff
        /*0130*/ 	.word	0x00000010
        /*0134*/ 	.short	0x0100
        /*0136*/ 	.byte	0x04
	.zero		1


	//   ....[5]....
        /*0138*/ 	.word	0x00000670
        /*013c*/ 	.word	0x000000ff
        /*0140*/ 	.word	0x000001c0
        /*0144*/ 	.short	0x0100
        /*0146*/ 	.byte	0x04
	.zero		1


	//   ....[6]....
        /*0148*/ 	.word	0x00000680
        /*014c*/ 	.word	0x000000ff
        /*0150*/ 	.word	0x00000018
        /*0154*/ 	.short	0x0100
        /*0156*/ 	.byte	0x04
	.zero		1


	//   ....[7]....
        /*0158*/ 	.word	0x00000690
        /*015c*/ 	.word	0x000000ff
        /*0160*/ 	.word	0x000001c8
        /*0164*/ 	.short	0x0100
        /*0166*/ 	.byte	0x04
	.zero		1


	//   ....[8]....
        /*0168*/ 	.word	0x000006a0
        /*016c*/ 	.word	0x000000ff
        /*0170*/ 	.word	0x00000020
        /*0174*/ 	.short	0x0100
        /*0176*/ 	.byte	0x04
	.zero		1


	//   ....[9]....
        /*0178*/ 	.word	0x000006b0
        /*017c*/ 	.word	0x000000ff
        /*0180*/ 	.word	0x000001d0
        /*0184*/ 	.short	0x0100
        /*0186*/ 	.byte	0x04
	.zero		1


	//   ....[10]....
        /*0188*/ 	.word	0x000006c0
        /*018c*/ 	.word	0x000000ff
        /*0190*/ 	.word	0x00000028
        /*0194*/ 	.short	0x0100
        /*0196*/ 	.byte	0x04
	.zero		1


	//   ....[11]....
        /*0198*/ 	.word	0x000006d0
        /*019c*/ 	.word	0x000000ff
        /*01a0*/ 	.word	0x000001d8
        /*01a4*/ 	.short	0x0100
        /*01a6*/ 	.byte	0x04
	.zero		1


	//   ....[12]....
        /*01a8*/ 	.word	0x000006e0
        /*01ac*/ 	.word	0x000000ff
        /*01b0*/ 	.word	0x00000030
        /*01b4*/ 	.short	0x0100
        /*01b6*/ 	.byte	0x04
	.zero		1


	//   ....[13]....
        /*01b8*/ 	.word	0x000006f0
        /*01bc*/ 	.word	0x000000ff
        /*01c0*/ 	.word	0x000001e0
        /*01c4*/ 	.short	0x0100
        /*01c6*/ 	.byte	0x04
	.zero		1


	//   ....[14]....
        /*01c8*/ 	.word	0x00000700
        /*01cc*/ 	.word	0x000000ff
        /*01d0*/ 	.word	0x00000038
        /*01d4*/ 	.short	0x0100
        /*01d6*/ 	.byte	0x04
	.zero		1


	//   ....[15]....
        /*01d8*/ 	.word	0x00000710
        /*01dc*/ 	.word	0x000000ff
        /*01e0*/ 	.word	0x000001e8
        /*01e4*/ 	.short	0x0100
        /*01e6*/ 	.byte	0x04
	.zero		1


	//   ....[16]....
        /*01e8*/ 	.word	0x00000720
        /*01ec*/ 	.word	0x000000ff
        /*01f0*/ 	.word	0x00000040
        /*01f4*/ 	.short	0x0100
        /*01f6*/ 	.byte	0x04
	.zero		1


	//   ....[17]....
        /*01f8*/ 	.word	0x00000730
        /*01fc*/ 	.word	0x000000ff
        /*0200*/ 	.word	0x000001f0
        /*0204*/ 	.short	0x0100
        /*0206*/ 	.byte	0x04
	.zero		1


	//   ....[18]....
        /*0208*/ 	.word	0x00000740
        /*020c*/ 	.word	0x000000ff
        /*0210*/ 	.word	0x00000048
        /*0214*/ 	.short	0x0100
        /*0216*/ 	.byte	0x04
	.zero		1


	//   ....[19]....
        /*0218*/ 	.word	0x00000750
        /*021c*/ 	.word	0x000000ff
        /*0220*/ 	.word	0x000001f8
        /*0224*/ 	.short	0x0100
        /*0226*/ 	.byte	0x04
	.zero		1


	//   ....[20]....
        /*0228*/ 	.word	0x00000760
        /*022c*/ 	.word	0x000000ff
        /*0230*/ 	.word	0x00000050
        /*0234*/ 	.short	0x0100
        /*0236*/ 	.byte	0x04
	.zero		1


	//   ....[21]....
        /*0238*/ 	.word	0x00000770
        /*023c*/ 	.word	0x000000ff
        /*0240*/ 	.word	0x00000200
        /*0244*/ 	.short	0x0100
        /*0246*/ 	.byte	0x04
	.zero		1


	//   ....[22]....
        /*0248*/ 	.word	0x00000780
        /*024c*/ 	.word	0x000000ff
        /*0250*/ 	.word	0x00000058
        /*0254*/ 	.short	0x0100
        /*0256*/ 	.byte	0x04
	.zero		1


	//   ....[23]....
        /*0258*/ 	.word	0x00000790
        /*025c*/ 	.word	0x000000ff
        /*0260*/ 	.word	0x00000208
        /*0264*/ 	.short	0x0100
        /*0266*/ 	.byte	0x04
	.zero		1


	//   ....[24]....
        /*0268*/ 	.word	0x000007a0
        /*026c*/ 	.word	0x000000ff
        /*0270*/ 	.word	0x00000060
        /*0274*/ 	.short	0x0100
        /*0276*/ 	.byte	0x04
	.zero		1


	//   ....[25]....
        /*0278*/ 	.word	0x000007b0
        /*027c*/ 	.word	0x000000ff
        /*0280*/ 	.word	0x00000210
        /*0284*/ 	.short	0x0100
        /*0286*/ 	.byte	0x04
	.zero		1


	//   ....[26]....
        /*0288*/ 	.word	0x000007c0
        /*028c*/ 	.word	0x000000ff
        /*0290*/ 	.word	0x00000068
        /*0294*/ 	.short	0x0100
        /*0296*/ 	.byte	0x04
	.zero		1


	//   ....[27]....
        /*0298*/ 	.word	0x000007d0
        /*029c*/ 	.word	0x000000ff
        /*02a0*/ 	.word	0x00000218
        /*02a4*/ 	.short	0x0100
        /*02a6*/ 	.byte	0x04
	.zero		1


	//   ....[28]....
        /*02a8*/ 	.word	0x000007e0
        /*02ac*/ 	.word	0x000000ff
        /*02b0*/ 	.word	0x00000070
        /*02b4*/ 	.short	0x0100
        /*02b6*/ 	.byte	0x04
	.zero		1


	//   ....[29]....
        /*02b8*/ 	.word	0x000007f0
        /*02bc*/ 	.word	0x000000ff
        /*02c0*/ 	.word	0x00000220
        /*02c4*/ 	.short	0x0100
        /*02c6*/ 	.byte	0x04
	.zero		1


	//   ....[30]....
        /*02c8*/ 	.word	0x00000800
        /*02cc*/ 	.word	0x000000ff
        /*02d0*/ 	.word	0x00000078
        /*02d4*/ 	.short	0x0100
        /*02d6*/ 	.byte	0x04
	.zero		1


	//   ....[31]....
        /*02d8*/ 	.word	0x00000810
        /*02dc*/ 	.word	0x000000ff
        /*02e0*/ 	.word	0x00000228
        /*02e4*/ 	.short	0x0100
        /*02e6*/ 	.byte	0x04
	.zero		1


	//   ....[32]....
        /*02e8*/ 	.word	0x00000820
        /*02ec*/ 	.word	0x000000ff
        /*02f0*/ 	.word	0x00000080
        /*02f4*/ 	.short	0x0100
        /*02f6*/ 	.byte	0x04
	.zero		1


	//   ....[33]....
        /*02f8*/ 	.word	0x00000830
        /*02fc*/ 	.word	0x000000ff
        /*0300*/ 	.word	0x00000230
        /*0304*/ 	.short	0x0100
        /*0306*/ 	.byte	0x04
	.zero		1


	//   ....[34]....
        /*0308*/ 	.word	0x00000840
        /*030c*/ 	.word	0x000000ff
        /*0310*/ 	.word	0x00000088
        /*0314*/ 	.short	0x0100
        /*0316*/ 	.byte	0x04
	.zero		1


	//   ....[35]....
        /*0318*/ 	.word	0x00000850
        /*031c*/ 	.word	0x000000ff
        /*0320*/ 	.word	0x00000238
        /*0324*/ 	.short	0x0100
        /*0326*/ 	.byte	0x04
	.zero		1


	//   ....[36]....
        /*0328*/ 	.word	0x00000860
        /*032c*/ 	.word	0x000000ff
        /*0330*/ 	.word	0x00000090
        /*0334*/ 	.short	0x0100
        /*0336*/ 	.byte	0x04
	.zero		1


	//   ....[37]....
        /*0338*/ 	.word	0x00000870
        /*033c*/ 	.word	0x000000ff
        /*0340*/ 	.word	0x00000240
        /*0344*/ 	.short	0x0100
        /*0346*/ 	.byte	0x04
	.zero		1


	//   ....[38]....
        /*0348*/ 	.word	0x00000880
        /*034c*/ 	.word	0x000000ff
        /*0350*/ 	.word	0x00000098
        /*0354*/ 	.short	0x0100
        /*0356*/ 	.byte	0x04
	.zero		1


	//   ....[39]....
        /*0358*/ 	.word	0x00000890
        /*035c*/ 	.word	0x000000ff
        /*0360*/ 	.word	0x00000248
        /*0364*/ 	.short	0x0100
        /*0366*/ 	.byte	0x04
	.zero		1


	//   ....[40]....
        /*0368*/ 	.word	0x000008a0
        /*036c*/ 	.word	0x000000ff
        /*0370*/ 	.word	0x000000a0
        /*0374*/ 	.short	0x0100
        /*0376*/ 	.byte	0x04
	.zero		1


	//   ....[41]....
        /*0378*/ 	.word	0x000008b0
        /*037c*/ 	.word	0x000000ff
        /*0380*/ 	.word	0x00000250
        /*0384*/ 	.short	0x0100
        /*0386*/ 	.byte	0x04
	.zero		1


	//   ....[42]....
        /*0388*/ 	.word	0x000008c0
        /*038c*/ 	.word	0x000000ff
        /*0390*/ 	.word	0x000000a8
        /*0394*/ 	.short	0x0100
        /*0396*/ 	.byte	0x04
	.zero		1


	//   ....[43]....
        /*0398*/ 	.word	0x000008d0
        /*039c*/ 	.word	0x000000ff
        /*03a0*/ 	.word	0x00000258
        /*03a4*/ 	.short	0x0100
        /*03a6*/ 	.byte	0x04
	.zero		1


	//   ....[44]....
        /*03a8*/ 	.word	0x000008e0
        /*03ac*/ 	.word	0x000000ff
        /*03b0*/ 	.word	0x000000b0
        /*03b4*/ 	.short	0x0100
        /*03b6*/ 	.byte	0x04
	.zero		1


	//   ....[45]....
        /*03b8*/ 	.word	0x000008f0
        /*03bc*/ 	.word	0x000000ff
        /*03c0*/ 	.word	0x00000260
        /*03c4*/ 	.short	0x0100
        /*03c6*/ 	.byte	0x04
	.zero		1


	//   ....[46]....
        /*03c8*/ 	.word	0x00000900
        /*03cc*/ 	.word	0x000000ff
        /*03d0*/ 	.word	0x000000b8
        /*03d4*/ 	.short	0x0100
        /*03d6*/ 	.byte	0x04
	.zero		1


	//   ....[47]....
        /*03d8*/ 	.word	0x00000910
        /*03dc*/ 	.word	0x000000ff
        /*03e0*/ 	.word	0x00000268
        /*03e4*/ 	.short	0x0100
        /*03e6*/ 	.byte	0x04
	.zero		1


	//   ....[48]....
        /*03e8*/ 	.word	0x00000920
        /*03ec*/ 	.word	0x000000ff
        /*03f0*/ 	.word	0x000000c0
        /*03f4*/ 	.short	0x0100
        /*03f6*/ 	.byte	0x04
	.zero		1


	//   ....[49]....
        /*03f8*/ 	.word	0x00000930
        /*03fc*/ 	.word	0x000000ff
        /*0400*/ 	.word	0x00000270
        /*0404*/ 	.short	0x0100
        /*0406*/ 	.byte	0x04
	.zero		1


	//   ....[50]....
        /*0408*/ 	.word	0x00000940
        /*040c*/ 	.word	0x000000ff
        /*0410*/ 	.word	0x000000c8
        /*0414*/ 	.short	0x0100
        /*0416*/ 	.byte	0x04
	.zero		1


	//   ....[51]....
        /*0418*/ 	.word	0x00000950
        /*041c*/ 	.word	0x000000ff
        /*0420*/ 	.word	0x00000278
        /*0424*/ 	.short	0x0100
        /*0426*/ 	.byte	0x04
	.zero		1


	//   ....[52]....
        /*0428*/ 	.word	0x00000960
        /*042c*/ 	.word	0x000000ff
        /*0430*/ 	.word	0x000000d0
        /*0434*/ 	.short	0x0100
        /*0436*/ 	.byte	0x04
	.zero		1


	//   ....[53]....
        /*0438*/ 	.word	0x00000970
        /*043c*/ 	.word	0x000000ff
        /*0440*/ 	.word	0x00000280
        /*0444*/ 	.short	0x0100
        /*0446*/ 	.byte	0x04
	.zero		1


	//   ....[54]....
        /*0448*/ 	.word	0x00000980
        /*044c*/ 	.word	0x000000ff
        /*0450*/ 	.word	0x000000d8
        /*0454*/ 	.short	0x0100
        /*0456*/ 	.byte	0x04
	.zero		1


	//   ....[55]....
        /*0458*/ 	.word	0x00000990
        /*045c*/ 	.word	0x000000ff
        /*0460*/ 	.word	0x00000288
        /*0464*/ 	.short	0x0100
        /*0466*/ 	.byte	0x04
	.zero		1


	//   ....[56]....
        /*0468*/ 	.word	0x000009a0
        /*046c*/ 	.word	0x000000ff
        /*0470*/ 	.word	0x000000e0
        /*0474*/ 	.short	0x0100
        /*0476*/ 	.byte	0x04
	.zero		1


	//   ....[57]....
        /*0478*/ 	.word	0x000009b0
        /*047c*/ 	.word	0x000000ff
        /*0480*/ 	.word	0x00000290
        /*0484*/ 	.short	0x0100
        /*0486*/ 	.byte	0x04
	.zero		1


	//   ....[58]....
        /*0488*/ 	.word	0x000009c0
        /*048c*/ 	.word	0x000000ff
        /*0490*/ 	.word	0x000000e8
        /*0494*/ 	.short	0x0100
        /*0496*/ 	.byte	0x04
	.zero		1


	//   ....[59]....
        /*0498*/ 	.word	0x000009d0
        /*049c*/ 	.word	0x000000ff
        /*04a0*/ 	.word	0x00000298
        /*04a4*/ 	.short	0x0100
        /*04a6*/ 	.byte	0x04
	.zero		1


	//   ....[60]....
        /*04a8*/ 	.word	0x000009e0
        /*04ac*/ 	.word	0x000000ff
        /*04b0*/ 	.word	0x000000f0
        /*04b4*/ 	.short	0x0100
        /*04b6*/ 	.byte	0x04
	.zero		1


	//   ....[61]....
        /*04b8*/ 	.word	0x000009f0
        /*04bc*/ 	.word	0x000000ff
        /*04c0*/ 	.word	0x000002a0
        /*04c4*/ 	.short	0x0100
        /*04c6*/ 	.byte	0x04
	.zero		1


	//   ....[62]....
        /*04c8*/ 	.word	0x00000a00
        /*04cc*/ 	.word	0x000000ff
        /*04d0*/ 	.word	0x000000f8
        /*04d4*/ 	.short	0x0100
        /*04d6*/ 	.byte	0x04
	.zero		1


	//   ....[63]....
        /*04d8*/ 	.word	0x00000a10
        /*04dc*/ 	.word	0x000000ff
        /*04e0*/ 	.word	0x000002a8
        /*04e4*/ 	.short	0x0100
        /*04e6*/ 	.byte	0x04
	.zero		1


	//   ....[64]....
        /*04e8*/ 	.word	0x00000a20
        /*04ec*/ 	.word	0x000000ff
        /*04f0*/ 	.word	0x00000100
        /*04f4*/ 	.short	0x0100
        /*04f6*/ 	.byte	0x04
	.zero		1


	//   ....[65]....
        /*04f8*/ 	.word	0x00000a30
        /*04fc*/ 	.word	0x000000ff
        /*0500*/ 	.word	0x000002b0
        /*0504*/ 	.short	0x0100
        /*0506*/ 	.byte	0x04
	.zero		1


	//   ....[66]....
        /*0508*/ 	.word	0x00000a40
        /*050c*/ 	.word	0x000000ff
        /*0510*/ 	.word	0x00000108
        /*0514*/ 	.short	0x0100
        /*0516*/ 	.byte	0x04
	.zero		1


	//   ....[67]....
        /*0518*/ 	.word	0x00000a50
        /*051c*/ 	.word	0x000000ff
        /*0520*/ 	.word	0x000002b8
        /*0524*/ 	.short	0x0100
        /*0526*/ 	.byte	0x04
	.zero		1


	//   ....[68]....
        /*0528*/ 	.word	0x00000a60
        /*052c*/ 	.word	0x000000ff
        /*0530*/ 	.word	0x00000110
        /*0534*/ 	.short	0x0100
        /*0536*/ 	.byte	0x04
	.zero		1


	//   ....[69]....
        /*0538*/ 	.word	0x00000a70
        /*053c*/ 	.word	0x000000ff
        /*0540*/ 	.word	0x000002c0
        /*0544*/ 	.short	0x0100
        /*0546*/ 	.byte	0x04
	.zero		1


	//   ....[70]....
        /*0548*/ 	.word	0x00000a80
        /*054c*/ 	.word	0x000000ff
        /*0550*/ 	.word	0x00000118
        /*0554*/ 	.short	0x0100
        /*0556*/ 	.byte	0x04
	.zero		1


	//   ....[71]....
        /*0558*/ 	.word	0x00000a90
        /*055c*/ 	.word	0x000000ff
        /*0560*/ 	.word	0x000002c8
        /*0564*/ 	.short	0x0100
        /*0566*/ 	.byte	0x04
	.zero		1


	//   ....[72]....
        /*0568*/ 	.word	0x00000aa0
        /*056c*/ 	.word	0x000000ff
        /*0570*/ 	.word	0x00000120
        /*0574*/ 	.short	0x0100
        /*0576*/ 	.byte	0x04
	.zero		1


	//   ....[73]....
        /*0578*/ 	.word	0x00000ab0
        /*057c*/ 	.word	0x000000ff
        /*0580*/ 	.word	0x000002d0
        /*0584*/ 	.short	0x0100
        /*0586*/ 	.byte	0x04
	.zero		1


	//   ....[74]....
        /*0588*/ 	.word	0x00000ac0
        /*058c*/ 	.word	0x000000ff
        /*0590*/ 	.word	0x00000128
        /*0594*/ 	.short	0x0100
        /*0596*/ 	.byte	0x04
	.zero		1


	//   ....[75]....
        /*0598*/ 	.word	0x00000ad0
        /*059c*/ 	.word	0x000000ff
        /*05a0*/ 	.word	0x000002d8
        /*05a4*/ 	.short	0x0100
        /*05a6*/ 	.byte	0x04
	.zero		1


	//   ....[76]....
        /*05a8*/ 	.word	0x00000ae0
        /*05ac*/ 	.word	0x000000ff
        /*05b0*/ 	.word	0x00000130
        /*05b4*/ 	.short	0x0100
        /*05b6*/ 	.byte	0x04
	.zero		1


	//   ....[77]....
        /*05b8*/ 	.word	0x00000af0
        /*05bc*/ 	.word	0x000000ff
        /*05c0*/ 	.word	0x000002e0
        /*05c4*/ 	.short	0x0100
        /*05c6*/ 	.byte	0x04
	.zero		1


	//   ....[78]....
        /*05c8*/ 	.word	0x00000b00
        /*05cc*/ 	.word	0x000000ff
        /*05d0*/ 	.word	0x00000138
        /*05d4*/ 	.short	0x0100
        /*05d6*/ 	.byte	0x04
	.zero		1


	//   ....[79]....
        /*05d8*/ 	.word	0x00000b10
        /*05dc*/ 	.word	0x000000ff
        /*05e0*/ 	.word	0x000002e8
        /*05e4*/ 	.short	0x0100
        /*05e6*/ 	.byte	0x04
	.zero		1


	//   ....[80]....
        /*05e8*/ 	.word	0x00000b20
        /*05ec*/ 	.word	0x000000ff
        /*05f0*/ 	.word	0x00000140
        /*05f4*/ 	.short	0x0100
        /*05f6*/ 	.byte	0x04
	.zero		1


	//   ....[81]....
        /*05f8*/ 	.word	0x00000b30
        /*05fc*/ 	.word	0x000000ff
        /*0600*/ 	.word	0x000002f0
        /*0604*/ 	.short	0x0100
        /*0606*/ 	.byte	0x04
	.zero		1


	//   ....[82]....
        /*0608*/ 	.word	0x00000b40
        /*060c*/ 	.word	0x000000ff
        /*0610*/ 	.word	0x00000148
        /*0614*/ 	.short	0x0100
        /*0616*/ 	.byte	0x04
	.zero		1


	//   ....[83]....
        /*0618*/ 	.word	0x00000b50
        /*061c*/ 	.word	0x000000ff
        /*0620*/ 	.word	0x000002f8
        /*0624*/ 	.short	0x0100
        /*0626*/ 	.byte	0x04
	.zero		1


	//   ....[84]....
        /*0628*/ 	.word	0x00000b60
        /*062c*/ 	.word	0x000000ff
        /*0630*/ 	.word	0x00000150
        /*0634*/ 	.short	0x0100
        /*0636*/ 	.byte	0x04
	.zero		1


	//   ....[85]....
        /*0638*/ 	.word	0x00000b70
        /*063c*/ 	.word	0x000000ff
        /*0640*/ 	.word	0x00000300
        /*0644*/ 	.short	0x0100
        /*0646*/ 	.byte	0x04
	.zero		1


	//   ....[86]....
        /*0648*/ 	.word	0x00000b80
        /*064c*/ 	.word	0x000000ff
        /*0650*/ 	.word	0x00000158
        /*0654*/ 	.short	0x0100
        /*0656*/ 	.byte	0x04
	.zero		1


	//   ....[87]....
        /*0658*/ 	.word	0x00000b90
        /*065c*/ 	.word	0x000000ff
        /*0660*/ 	.word	0x00000308
        /*0664*/ 	.short	0x0100
        /*0666*/ 	.byte	0x04
	.zero		1


	//   ....[88]....
        /*0668*/ 	.word	0x00000ba0
        /*066c*/ 	.word	0x000000ff
        /*0670*/ 	.word	0x00000160
        /*0674*/ 	.short	0x0100
        /*0676*/ 	.byte	0x04
	.zero		1


	//   ....[89]....
        /*0678*/ 	.word	0x00000bb0
        /*067c*/ 	.word	0x000000ff
        /*0680*/ 	.word	0x00000310
        /*0684*/ 	.short	0x0100
        /*0686*/ 	.byte	0x04
	.zero		1


	//   ....[90]....
        /*0688*/ 	.word	0x00000bc0
        /*068c*/ 	.word	0x000000ff
        /*0690*/ 	.word	0x00000168
        /*0694*/ 	.short	0x0100
        /*0696*/ 	.byte	0x04
	.zero		1


	//   ....[91]....
        /*0698*/ 	.word	0x00000bd0
        /*069c*/ 	.word	0x000000ff
        /*06a0*/ 	.word	0x00000318
        /*06a4*/ 	.short	0x0100
        /*06a6*/ 	.byte	0x04
	.zero		1


	//   ....[92]....
        /*06a8*/ 	.word	0x00000be0
        /*06ac*/ 	.word	0x000000ff
        /*06b0*/ 	.word	0x00000170
        /*06b4*/ 	.short	0x0100
        /*06b6*/ 	.byte	0x04
	.zero		1


	//   ....[93]....
        /*06b8*/ 	.word	0x00000bf0
        /*06bc*/ 	.word	0x000000ff
        /*06c0*/ 	.word	0x00000320
        /*06c4*/ 	.short	0x0100
        /*06c6*/ 	.byte	0x04
	.zero		1


	//   ....[94]....
        /*06c8*/ 	.word	0x00000c00
        /*06cc*/ 	.word	0x000000ff
        /*06d0*/ 	.word	0x00000178
        /*06d4*/ 	.short	0x0100
        /*06d6*/ 	.byte	0x04
	.zero		1


	//   ....[95]....
        /*06d8*/ 	.word	0x00000c10
        /*06dc*/ 	.word	0x000000ff
        /*06e0*/ 	.word	0x00000328
        /*06e4*/ 	.short	0x0100
        /*06e6*/ 	.byte	0x04
	.zero		1


	//   ....[96]....
        /*06e8*/ 	.word	0x00000c20
        /*06ec*/ 	.word	0x000000ff
        /*06f0*/ 	.word	0x00000180
        /*06f4*/ 	.short	0x0100
        /*06f6*/ 	.byte	0x04
	.zero		1


	//   ....[97]....
        /*06f8*/ 	.word	0x00000c30
        /*06fc*/ 	.word	0x000000ff
        /*0700*/ 	.word	0x00000330
        /*0704*/ 	.short	0x0100
        /*0706*/ 	.byte	0x04
	.zero		1


	//   ....[98]....
        /*0708*/ 	.word	0x00000c40
        /*070c*/ 	.word	0x000000ff
        /*0710*/ 	.word	0x00000188
        /*0714*/ 	.short	0x0100
        /*0716*/ 	.byte	0x04
	.zero		1


	//   ....[99]....
        /*0718*/ 	.word	0x00000c50
        /*071c*/ 	.word	0x000000ff
        /*0720*/ 	.word	0x00000338
        /*0724*/ 	.short	0x0100
        /*0726*/ 	.byte	0x04
	.zero		1


	//   ....[100]....
        /*0728*/ 	.word	0x00000c60
        /*072c*/ 	.word	0x000000ff
        /*0730*/ 	.word	0x00000190
        /*0734*/ 	.short	0x0100
        /*0736*/ 	.byte	0x04
	.zero		1


	//   ....[101]....
        /*0738*/ 	.word	0x00000c70
        /*073c*/ 	.word	0x000000ff
        /*0740*/ 	.word	0x00000340
        /*0744*/ 	.short	0x0100
        /*0746*/ 	.byte	0x04
	.zero		1


	//   ....[102]....
        /*0748*/ 	.word	0x00000c80
        /*074c*/ 	.word	0x000000ff
        /*0750*/ 	.word	0x00000198
        /*0754*/ 	.short	0x0100
        /*0756*/ 	.byte	0x04
	.zero		1


	//   ....[103]....
        /*0758*/ 	.word	0x00000c90
        /*075c*/ 	.word	0x000000ff
        /*0760*/ 	.word	0x00000348
        /*0764*/ 	.short	0x0100
        /*0766*/ 	.byte	0x04
	.zero		1


	//   ....[104]....
        /*0768*/ 	.word	0x00000ca0
        /*076c*/ 	.word	0x000000ff
        /*0770*/ 	.word	0x000001a0
        /*0774*/ 	.short	0x0100
        /*0776*/ 	.byte	0x04
	.zero		1


	//   ....[105]....
        /*0778*/ 	.word	0x00000cb0
        /*077c*/ 	.word	0x000000ff
        /*0780*/ 	.word	0x00000350
        /*0784*/ 	.short	0x0100
        /*0786*/ 	.byte	0x04
	.zero		1


	//   ....[106]....
        /*0788*/ 	.word	0x00000cc0
        /*078c*/ 	.word	0x000000ff
        /*0790*/ 	.word	0x000001a8
        /*0794*/ 	.short	0x0100
        /*0796*/ 	.byte	0x04
	.zero		1


	//   ....[107]....
        /*0798*/ 	.word	0x00000cd0
        /*079c*/ 	.word	0x000000ff
        /*07a0*/ 	.word	0x00000358
        /*07a4*/ 	.short	0x0100
        /*07a6*/ 	.byte	0x04
	.zero		1


	//   ....[108]....
        /*07a8*/ 	.word	0x00000e10
        /*07ac*/ 	.word	0x000000ff
        /*07b0*/ 	.word	0x00000360
        /*07b4*/ 	.short	0x0100
        /*07b6*/ 	.byte	0x04
	.zero		1


	//   ....[109]....
        /*07b8*/ 	.word	0x00000e20
        /*07bc*/ 	.word	0x000000ff
        /*07c0*/ 	.word	0x00000368
        /*07c4*/ 	.short	0x0100
        /*07c6*/ 	.byte	0x04
	.zero		1


	//   ....[110]....
        /*07c8*/ 	.word	0x00000f10
        /*07cc*/ 	.word	0x000000ff
        /*07d0*/ 	.word	0x00000370
        /*07d4*/ 	.short	0x0100
        /*07d6*/ 	.byte	0x06
	.zero		1


	//   ....[111]....
        /*07d8*/ 	.word	0x00000f20
        /*07dc*/ 	.word	0x000000ff
        /*07e0*/ 	.word	0x00000378
        /*07e4*/ 	.short	0x0100
        /*07e6*/ 	.byte	0x06
	.zero		1


	//   ....[112]....
        /*07e8*/ 	.word	0x00001060
        /*07ec*/ 	.word	0x000000ff
        /*07f0*/ 	.word	0x00000380
        /*07f4*/ 	.short	0x0100
        /*07f6*/ 	.byte	0x06
	.zero		1


	//   ....[113]....
        /*07f8*/ 	.word	0x00001070
        /*07fc*/ 	.word	0x000000ff
        /*0800*/ 	.word	0x00000390
        /*0804*/ 	.short	0x0100
        /*0806*/ 	.byte	0x06
	.zero		1


	//   ....[114]....
        /*0808*/ 	.word	0x00001080
        /*080c*/ 	.word	0x000000ff
        /*0810*/ 	.word	0x00000388
        /*0814*/ 	.short	0x0100
        /*0816*/ 	.byte	0x06
	.zero		1


	//   ....[115]....
        /*0818*/ 	.word	0x00001090
        /*081c*/ 	.word	0x000000ff
        /*0820*/ 	.word	0x00000398
        /*0824*/ 	.short	0x0100
        /*0826*/ 	.byte	0x06
	.zero		1


	//   ....[116]....
        /*0828*/ 	.word	0x000011c0
        /*082c*/ 	.word	0x000000ff
        /*0830*/ 	.word	0x000003a0
        /*0834*/ 	.short	0x0100
        /*0836*/ 	.byte	0x04
	.zero		1


	//   ....[117]....
        /*0838*/ 	.word	0x000011d0
        /*083c*/ 	.word	0x000000ff
        /*0840*/ 	.word	0x000003c0
        /*0844*/ 	.short	0x0100
        /*0846*/ 	.byte	0x04
	.zero		1


	//   ....[118]....
        /*0848*/ 	.word	0x000011e0
        /*084c*/ 	.word	0x000000ff
        /*0850*/ 	.word	0x000003a8
        /*0854*/ 	.short	0x0100
        /*0856*/ 	.byte	0x04
	.zero		1


	//   ....[119]....
        /*0858*/ 	.word	0x000011f0
        /*085c*/ 	.word	0x000000ff
        /*0860*/ 	.word	0x000003c8
        /*0864*/ 	.short	0x0100
        /*0866*/ 	.byte	0x04
	.zero		1


	//   ....[120]....
        /*0868*/ 	.word	0x00001200
        /*086c*/ 	.word	0x000000ff
        /*0870*/ 	.word	0x000003b0
        /*0874*/ 	.short	0x0100
        /*0876*/ 	.byte	0x04
	.zero		1


	//   ....[121]....
        /*0878*/ 	.word	0x00001210
        /*087c*/ 	.word	0x000000ff
        /*0880*/ 	.word	0x000003d0
        /*0884*/ 	.short	0x0100
        /*0886*/ 	.byte	0x04
	.zero		1


	//   ....[122]....
        /*0888*/ 	.word	0x00001220
        /*088c*/ 	.word	0x000000ff
        /*0890*/ 	.word	0x000003b8
        /*0894*/ 	.short	0x0100
        /*0896*/ 	.byte	0x04
	.zero		1


	//   ....[123]....
        /*0898*/ 	.word	0x00001230
        /*089c*/ 	.word	0x000000ff
        /*08a0*/ 	.word	0x000003d8
        /*08a4*/ 	.short	0x0100
        /*08a6*/ 	.byte	0x04
	.zero		1


	//   ....[124]....
        /*08a8*/ 	.word	0x00001320
        /*08ac*/ 	.word	0x000000ff
        /*08b0*/ 	.word	0x000003e0
        /*08b4*/ 	.short	0x0100
        /*08b6*/ 	.byte	0x04
	.zero		1


	//   ....[125]....
        /*08b8*/ 	.word	0x00001330
        /*08bc*/ 	.word	0x000000ff
        /*08c0*/ 	.word	0x000003f0
        /*08c4*/ 	.short	0x0100
        /*08c6*/ 	.byte	0x04
	.zero		1


	//   ....[126]....
        /*08c8*/ 	.word	0x00001340
        /*08cc*/ 	.word	0x000000ff
        /*08d0*/ 	.word	0x000003e8
        /*08d4*/ 	.short	0x0100
        /*08d6*/ 	.byte	0x04
	.zero		1


	//   ....[127]....
        /*08d8*/ 	.word	0x00001350
        /*08dc*/ 	.word	0x000000ff
        /*08e0*/ 	.word	0x000003f8
        /*08e4*/ 	.short	0x0100
        /*08e6*/ 	.byte	0x04
	.zero		1


	//   ....[128]....
        /*08e8*/ 	.word	0x00001ee0
        /*08ec*/ 	.word	0x00000000
        /*08f0*/ 	.word	0x000003f0
        /*08f4*/ 	.short	0x010a
        /*08f6*/ 	.byte	0xff
	.zero		1


	//   ....[129]....
        /*08f8*/ 	.word	0x00001f10
        /*08fc*/ 	.word	0x00000000
        /*0900*/ 	.word	0x000003e0
        /*0904*/ 	.short	0x0101
        /*0906*/ 	.byte	0xff
	.zero		1


	//   ....[130]....
        /*0908*/ 	.word	0x00001fe0
        /*090c*/ 	.word	0x000000ff
        /*0910*/ 	.word	0x000001b0
        /*0914*/ 	.short	0x010a
        /*0916*/ 	.byte	0x04
	.zero		1


	//   ....[131]....
        /*0918*/ 	.word	0x00002060
        /*091c*/ 	.word	0x000000ff
        /*0920*/ 	.word	0x000001b0
        /*0924*/ 	.short	0x010a
        /*0926*/ 	.byte	0x21
	.zero		1


	//   ....[132]....
        /*0928*/ 	.word	0x00002200
        /*092c*/ 	.word	0x000000ff
        /*0930*/ 	.word	0x000001b0
        /*0934*/ 	.short	0x010a
        /*0936*/ 	.byte	0x08
	.zero		1


	//   ....[133]....
        /*0938*/ 	.word	0x00002310
        /*093c*/ 	.word	0x000000ff
        /*0940*/ 	.word	0x00000378
        /*0944*/ 	.short	0x0101
        /*0946*/ 	.byte	0x06
	.zero		1


	//   ....[134]....
        /*0948*/ 	.word	0x00002330
        /*094c*/ 	.word	0x000000ff
        /*0950*/ 	.word	0x000001b0
        /*0954*/ 	.short	0x010a
        /*0956*/ 	.byte	0x04
	.zero		1


	//   ....[135]....
        /*0958*/ 	.word	0x000023b0
        /*095c*/ 	.word	0x000000ff
        /*0960*/ 	.word	0x000001b0
        /*0964*/ 	.short	0x010a
        /*0966*/ 	.byte	0x11
	.zero		1


	//   ....[136]....
        /*0968*/ 	.word	0x00002550
        /*096c*/ 	.word	0x000000ff
        /*0970*/ 	.word	0x000001b0
        /*0974*/ 	.short	0x010a
        /*0976*/ 	.byte	0x07
	.zero		1


	//   ....[137]....
        /*0978*/ 	.word	0x00002690
        /*097c*/ 	.word	0x00000003
        /*0980*/ 	.word	0x00000380
        /*0984*/ 	.short	0x010a
        /*0986*/ 	.byte	0xff
	.zero		1


	//   ....[138]....
        /*0988*/ 	.word	0x000027e0
        /*098c*/ 	.word	0x00000000
        /*0990*/ 	.word	0x00000000
        /*0994*/ 	.short	0x0101
        /*0996*/ 	.byte	0xff
	.zero		1


	//   ....[139]....
        /*0998*/ 	.word	0x00002d80
        /*099c*/ 	.word	0x000000ff
        /*09a0*/ 	.word	0x00000000
        /*09a4*/ 	.short	0x010a
        /*09a6*/ 	.byte	0x04
	.zero		1


	//   ....[140]....
        /*09a8*/ 	.word	0x00002e10
        /*09ac*/ 	.word	0x000000ff
        /*09b0*/ 	.word	0x00000000
        /*09b4*/ 	.short	0x010a
        /*09b6*/ 	.byte	0x05
	.zero		1


	//   ....[141]....
        /*09b8*/ 	.word	0x00002ea0
        /*09bc*/ 	.word	0x000000ff
        /*09c0*/ 	.word	0x00000000
        /*09c4*/ 	.short	0x010a
        /*09c6*/ 	.byte	0x05
	.zero		1


	//   ....[142]....
        /*09c8*/ 	.word	0x00002f30
        /*09cc*/ 	.word	0x000000ff
        /*09d0*/ 	.word	0x00000000
        /*09d4*/ 	.short	0x010a
        /*09d6*/ 	.byte	0x05
	.zero		1


	//   ....[143]....
        /*09d8*/ 	.word	0x00002fc0
        /*09dc*/ 	.word	0x000000ff
        /*09e0*/ 	.word	0x00000000
        /*09e4*/ 	.short	0x010a
        /*09e6*/ 	.byte	0x05
	.zero		1


	//   ....[144]....
        /*09e8*/ 	.word	0x00003050
        /*09ec*/ 	.word	0x000000ff
        /*09f0*/ 	.word	0x00000000
        /*09f4*/ 	.short	0x010a
        /*09f6*/ 	.byte	0x05
	.zero		1


	//   ....[145]....
        /*09f8*/ 	.word	0x000030e0
        /*09fc*/ 	.word	0x000000ff
        /*0a00*/ 	.word	0x00000000
        /*0a04*/ 	.short	0x010a
        /*0a06*/ 	.byte	0x05
	.zero		1


	//   ....[146]....
        /*0a08*/ 	.word	0x00003170
        /*0a0c*/ 	.word	0x000000ff
        /*0a10*/ 	.word	0x00000000
        /*0a14*/ 	.short	0x010a
        /*0a16*/ 	.byte	0x05
	.zero		1


	//   ....[147]....
        /*0a18*/ 	.word	0x00003200
        /*0a1c*/ 	.word	0x000000ff
        /*0a20*/ 	.word	0x00000000
        /*0a24*/ 	.short	0x010a
        /*0a26*/ 	.byte	0x05
	.zero		1


	//   ....[148]....
        /*0a28*/ 	.word	0x00003290
        /*0a2c*/ 	.word	0x000000ff
        /*0a30*/ 	.word	0x00000000
        /*0a34*/ 	.short	0x010a
        /*0a36*/ 	.byte	0x05
	.zero		1


	//   ....[149]....
        /*0a38*/ 	.word	0x00003320
        /*0a3c*/ 	.word	0x000000ff
        /*0a40*/ 	.word	0x00000000
        /*0a44*/ 	.short	0x010a
        /*0a46*/ 	.byte	0x05
	.zero		1


	//   ....[150]....
        /*0a48*/ 	.word	0x000033b0
        /*0a4c*/ 	.word	0x000000ff
        /*0a50*/ 	.word	0x00000000
        /*0a54*/ 	.short	0x010a
        /*0a56*/ 	.byte	0x05
	.zero		1


	//   ....[151]....
        /*0a58*/ 	.word	0x00003440
        /*0a5c*/ 	.word	0x000000ff
        /*0a60*/ 	.word	0x00000000
        /*0a64*/ 	.short	0x010a
        /*0a66*/ 	.byte	0x05
	.zero		1


	//   ....[152]....
        /*0a68*/ 	.word	0x000034d0
        /*0a6c*/ 	.word	0x000000ff
        /*0a70*/ 	.word	0x00000000
        /*0a74*/ 	.short	0x010a
        /*0a76*/ 	.byte	0x05
	.zero		1


	//   ....[153]....
        /*0a78*/ 	.word	0x00003560
        /*0a7c*/ 	.word	0x000000ff
        /*0a80*/ 	.word	0x00000000
        /*0a84*/ 	.short	0x010a
        /*0a86*/ 	.byte	0x05
	.zero		1


	//   ....[154]....
        /*0a88*/ 	.word	0x000035f0
        /*0a8c*/ 	.word	0x000000ff
        /*0a90*/ 	.word	0x00000000
        /*0a94*/ 	.short	0x010a
        /*0a96*/ 	.byte	0x05
	.zero		1


	//   ....[155]....
        /*0a98*/ 	.word	0x00003680
        /*0a9c*/ 	.word	0x000000ff
        /*0aa0*/ 	.word	0x00000000
        /*0aa4*/ 	.short	0x010a
        /*0aa6*/ 	.byte	0x05
	.zero		1


	//   ....[156]....
        /*0aa8*/ 	.word	0x00003710
        /*0aac*/ 	.word	0x000000ff
        /*0ab0*/ 	.word	0x00000000
        /*0ab4*/ 	.short	0x010a
        /*0ab6*/ 	.byte	0x05
	.zero		1


	//   ....[157]....
        /*0ab8*/ 	.word	0x000037a0
        /*0abc*/ 	.word	0x000000ff
        /*0ac0*/ 	.word	0x00000000
        /*0ac4*/ 	.short	0x010a
        /*0ac6*/ 	.byte	0x05
	.zero		1


	//   ....[158]....
        /*0ac8*/ 	.word	0x00003830
        /*0acc*/ 	.word	0x000000ff
        /*0ad0*/ 	.word	0x00000000
        /*0ad4*/ 	.short	0x010a
        /*0ad6*/ 	.byte	0x05
	.zero		1


	//   ....[159]....
        /*0ad8*/ 	.word	0x000038c0
        /*0adc*/ 	.word	0x000000ff
        /*0ae0*/ 	.word	0x00000000
        /*0ae4*/ 	.short	0x010a
        /*0ae6*/ 	.byte	0x05
	.zero		1


	//   ....[160]....
        /*0ae8*/ 	.word	0x00003950
        /*0aec*/ 	.word	0x000000ff
        /*0af0*/ 	.word	0x00000000
        /*0af4*/ 	.short	0x010a
        /*0af6*/ 	.byte	0x05
	.zero		1


	//   ....[161]....
        /*0af8*/ 	.word	0x000039e0
        /*0afc*/ 	.word	0x000000ff
        /*0b00*/ 	.word	0x00000000
        /*0b04*/ 	.short	0x010a
        /*0b06*/ 	.byte	0x05
	.zero		1


	//   ....[162]....
        /*0b08*/ 	.word	0x00003a70
        /*0b0c*/ 	.word	0x000000ff
        /*0b10*/ 	.word	0x00000000
        /*0b14*/ 	.short	0x010a
        /*0b16*/ 	.byte	0x05
	.zero		1


	//   ....[163]....
        /*0b18*/ 	.word	0x00003b00
        /*0b1c*/ 	.word	0x000000ff
        /*0b20*/ 	.word	0x00000000
        /*0b24*/ 	.short	0x010a
        /*0b26*/ 	.byte	0x05
	.zero		1


	//   ....[164]....
        /*0b28*/ 	.word	0x00003b90
        /*0b2c*/ 	.word	0x000000ff
        /*0b30*/ 	.word	0x00000000
        /*0b34*/ 	.short	0x010a
        /*0b36*/ 	.byte	0x05
	.zero		1


	//   ....[165]....
        /*0b38*/ 	.word	0x00003c20
        /*0b3c*/ 	.word	0x000000ff
        /*0b40*/ 	.word	0x00000000
        /*0b44*/ 	.short	0x010a
        /*0b46*/ 	.byte	0x05
	.zero		1


	//   ....[166]....
        /*0b48*/ 	.word	0x00003cb0
        /*0b4c*/ 	.word	0x000000ff
        /*0b50*/ 	.word	0x00000000
        /*0b54*/ 	.short	0x010a
        /*0b56*/ 	.byte	0x05
	.zero		1


	//   ....[167]....
        /*0b58*/ 	.word	0x00003d40
        /*0b5c*/ 	.word	0x000000ff
        /*0b60*/ 	.word	0x00000000
        /*0b64*/ 	.short	0x010a
        /*0b66*/ 	.byte	0x05
	.zero		1


	//   ....[168]....
        /*0b68*/ 	.word	0x00003dd0
        /*0b6c*/ 	.word	0x000000ff
        /*0b70*/ 	.word	0x00000000
        /*0b74*/ 	.short	0x010a
        /*0b76*/ 	.byte	0x05
	.zero		1


	//   ....[169]....
        /*0b78*/ 	.word	0x00003e60
        /*0b7c*/ 	.word	0x000000ff
        /*0b80*/ 	.word	0x00000000
        /*0b84*/ 	.short	0x010a
        /*0b86*/ 	.byte	0x05
	.zero		1


	//   ....[170]....
        /*0b88*/ 	.word	0x00003ef0
        /*0b8c*/ 	.word	0x000000ff
        /*0b90*/ 	.word	0x00000000
        /*0b94*/ 	.short	0x010a
        /*0b96*/ 	.byte	0x05
	.zero		1


	//   ....[171]....
        /*0b98*/ 	.word	0x00003f80
        /*0b9c*/ 	.word	0x000000ff
        /*0ba0*/ 	.word	0x00000000
        /*0ba4*/ 	.short	0x010a
        /*0ba6*/ 	.byte	0x05
	.zero		1


	//   ....[172]....
        /*0ba8*/ 	.word	0x00004010
        /*0bac*/ 	.word	0x000000ff
        /*0bb0*/ 	.word	0x00000000
        /*0bb4*/ 	.short	0x010a
        /*0bb6*/ 	.byte	0x05
	.zero		1


	//   ....[173]....
        /*0bb8*/ 	.word	0x000040a0
        /*0bbc*/ 	.word	0x000000ff
        /*0bc0*/ 	.word	0x00000000
        /*0bc4*/ 	.short	0x010a
        /*0bc6*/ 	.byte	0x05
	.zero		1


	//   ....[174]....
        /*0bc8*/ 	.word	0x00004130
        /*0bcc*/ 	.word	0x000000ff
        /*0bd0*/ 	.word	0x00000000
        /*0bd4*/ 	.short	0x010a
        /*0bd6*/ 	.byte	0x05
	.zero		1


	//   ....[175]....
        /*0bd8*/ 	.word	0x000041c0
        /*0bdc*/ 	.word	0x000000ff
        /*0be0*/ 	.word	0x00000000
        /*0be4*/ 	.short	0x010a
        /*0be6*/ 	.byte	0x05
	.zero		1


	//   ....[176]....
        /*0be8*/ 	.word	0x00004250
        /*0bec*/ 	.word	0x000000ff
        /*0bf0*/ 	.word	0x00000000
        /*0bf4*/ 	.short	0x010a
        /*0bf6*/ 	.byte	0x05
	.zero		1


	//   ....[177]....
        /*0bf8*/ 	.word	0x000042e0
        /*0bfc*/ 	.word	0x000000ff
        /*0c00*/ 	.word	0x00000000
        /*0c04*/ 	.short	0x010a
        /*0c06*/ 	.byte	0x05
	.zero		1


	//   ....[178]....
        /*0c08*/ 	.word	0x00004370
        /*0c0c*/ 	.word	0x000000ff
        /*0c10*/ 	.word	0x00000000
        /*0c14*/ 	.short	0x010a
        /*0c16*/ 	.byte	0x05
	.zero		1


	//   ....[179]....
        /*0c18*/ 	.word	0x00004400
        /*0c1c*/ 	.word	0x000000ff
        /*0c20*/ 	.word	0x00000000
        /*0c24*/ 	.short	0x010a
        /*0c26*/ 	.byte	0x05
	.zero		1


	//   ....[180]....
        /*0c28*/ 	.word	0x00004490
        /*0c2c*/ 	.word	0x000000ff
        /*0c30*/ 	.word	0x00000000
        /*0c34*/ 	.short	0x010a
        /*0c36*/ 	.byte	0x05
	.zero		1


	//   ....[181]....
        /*0c38*/ 	.word	0x00004520
        /*0c3c*/ 	.word	0x000000ff
        /*0c40*/ 	.word	0x00000000
        /*0c44*/ 	.short	0x010a
        /*0c46*/ 	.byte	0x05
	.zero		1


	//   ....[182]....
        /*0c48*/ 	.word	0x000045b0
        /*0c4c*/ 	.word	0x000000ff
        /*0c50*/ 	.word	0x00000000
        /*0c54*/ 	.short	0x010a
        /*0c56*/ 	.byte	0x05
	.zero		1


	//   ....[183]....
        /*0c58*/ 	.word	0x00004640
        /*0c5c*/ 	.word	0x000000ff
        /*0c60*/ 	.word	0x00000000
        /*0c64*/ 	.short	0x010a
        /*0c66*/ 	.byte	0x05
	.zero		1


	//   ....[184]....
        /*0c68*/ 	.word	0x000046d0
        /*0c6c*/ 	.word	0x000000ff
        /*0c70*/ 	.word	0x00000000
        /*0c74*/ 	.short	0x010a
        /*0c76*/ 	.byte	0x05
	.zero		1


	//   ....[185]....
        /*0c78*/ 	.word	0x00004760
        /*0c7c*/ 	.word	0x000000ff
        /*0c80*/ 	.word	0x00000000
        /*0c84*/ 	.short	0x010a
        /*0c86*/ 	.byte	0x05
	.zero		1


	//   ....[186]....
        /*0c88*/ 	.word	0x000047f0
        /*0c8c*/ 	.word	0x000000ff
        /*0c90*/ 	.word	0x00000000
        /*0c94*/ 	.short	0x010a
        /*0c96*/ 	.byte	0x05
	.zero		1


	//   ....[187]....
        /*0c98*/ 	.word	0x00004880
        /*0c9c*/ 	.word	0x000000ff
        /*0ca0*/ 	.word	0x00000000
        /*0ca4*/ 	.short	0x010a
        /*0ca6*/ 	.byte	0x05
	.zero		1


	//   ....[188]....
        /*0ca8*/ 	.word	0x00004910
        /*0cac*/ 	.word	0x000000ff
        /*0cb0*/ 	.word	0x00000000
        /*0cb4*/ 	.short	0x010a
        /*0cb6*/ 	.byte	0x05
	.zero		1


	//   ....[189]....
        /*0cb8*/ 	.word	0x000049a0
        /*0cbc*/ 	.word	0x000000ff
        /*0cc0*/ 	.word	0x00000000
        /*0cc4*/ 	.short	0x010a
        /*0cc6*/ 	.byte	0x05
	.zero		1


	//   ....[190]....
        /*0cc8*/ 	.word	0x00004a30
        /*0ccc*/ 	.word	0x000000ff
        /*0cd0*/ 	.word	0x00000000
        /*0cd4*/ 	.short	0x010a
        /*0cd6*/ 	.byte	0x05
	.zero		1


	//   ....[191]....
        /*0cd8*/ 	.word	0x00004ac0
        /*0cdc*/ 	.word	0x000000ff
        /*0ce0*/ 	.word	0x00000000
        /*0ce4*/ 	.short	0x010a
        /*0ce6*/ 	.byte	0x05
	.zero		1


	//   ....[192]....
        /*0ce8*/ 	.word	0x00004b60
        /*0cec*/ 	.word	0x00000000
        /*0cf0*/ 	.word	0x00000000
        /*0cf4*/ 	.short	0x010a
        /*0cf6*/ 	.byte	0xff
	.zero		1


	//   ....[193]....
        /*0cf8*/ 	.word	0x00004c80
        /*0cfc*/ 	.word	0x00000002
        /*0d00*/ 	.word	0x000003e0
        /*0d04*/ 	.short	0x010a
        /*0d06*/ 	.byte	0xff
	.zero		1


	//   ....[194]....
        /*0d08*/ 	.word	0x00004cf0
        /*0d0c*/ 	.word	0x00000002
        /*0d10*/ 	.word	0x00000000
        /*0d14*/ 	.short	0x0101
        /*0d16*/ 	.byte	0xff
	.zero		1


	//   ....[195]....
        /*0d18*/ 	.word	0x00004d10
        /*0d1c*/ 	.word	0x000000ff
        /*0d20*/ 	.word	0x00000390
        /*0d24*/ 	.short	0x010a
        /*0d26*/ 	.byte	0x04
	.zero		1


	//   ....[196]....
        /*0d28*/ 	.word	0x00004e30
        /*0d2c*/ 	.word	0x00000002
        /*0d30*/ 	.word	0x00000380
        /*0d34*/ 	.short	0x010a
        /*0d36*/ 	.byte	0xff
	.zero		1


	//   ....[197]....
        /*0d38*/ 	.word	0x00004f30
        /*0d3c*/ 	.word	0x00000002
        /*0d40*/ 	.word	0x00000000
        /*0d44*/ 	.short	0x0101
        /*0d46*/ 	.byte	0xff
	.zero		1


	//   ....[198]....
        /*0d48*/ 	.word	0x00004fc0
        /*0d4c*/ 	.word	0x000000ff
        /*0d50*/ 	.word	0x00000390
        /*0d54*/ 	.short	0x0106
        /*0d56*/ 	.byte	0x04
	.zero		1


	//   ....[199]....
        /*0d58*/ 	.word	0x00004fe0
        /*0d5c*/ 	.word	0x000000ff
        /*0d60*/ 	.word	0x00000390
        /*0d64*/ 	.short	0x010a
        /*0d66*/ 	.byte	0x04
	.zero		1


	//   ....[200]....
        /*0d68*/ 	.word	0x00005070
        /*0d6c*/ 	.word	0x000000ff
        /*0d70*/ 	.word	0x00000390
        /*0d74*/ 	.short	0x0106
        /*0d76*/ 	.byte	0x07
	.zero		1


	//   ....[201]....
        /*0d78*/ 	.word	0x000050b0
        /*0d7c*/ 	.word	0x00000000
        /*0d80*/ 	.word	0x00000390
        /*0d84*/ 	.short	0x010a
        /*0d86*/ 	.byte	0xff
	.zero		1


	//   ....[202]....
        /*0d88*/ 	.word	0x000055a0
        /*0d8c*/ 	.word	0x00000000
        /*0d90*/ 	.word	0x00000380
        /*0d94*/ 	.short	0x010a
        /*0d96*/ 	.byte	0xff
	.zero		1


	//   ....[203]....
        /*0d98*/ 	.word	0x000056a0
        /*0d9c*/ 	.word	0x00000003
        /*0da0*/ 	.word	0x00000000
        /*0da4*/ 	.short	0x0101
        /*0da6*/ 	.byte	0xff
	.zero		1


	//   ....[204]....
        /*0da8*/ 	.word	0x000056b0
        /*0dac*/ 	.word	0x000000ff
        /*0db0*/ 	.word	0x00000000
        /*0db4*/ 	.short	0x010a
        /*0db6*/ 	.byte	0x04
	.zero		1


	//   ....[205]....
        /*0db8*/ 	.word	0x000056d0
        /*0dbc*/ 	.word	0x000000ff
        /*0dc0*/ 	.word	0x000003c0
        /*0dc4*/ 	.short	0x010a
        /*0dc6*/ 	.byte	0x13
	.zero		1


	//   ....[206]....
        /*0dc8*/ 	.word	0x00005810
        /*0dcc*/ 	.word	0x000000ff
        /*0dd0*/ 	.word	0x00000000
        /*0dd4*/ 	.short	0x010a
        /*0dd6*/ 	.byte	0x06
	.zero		1


	//   ....[207]....
        /*0dd8*/ 	.word	0x00005910
        /*0ddc*/ 	.word	0x000000ff
        /*0de0*/ 	.word	0x00000000
        /*0de4*/ 	.short	0x010a
        /*0de6*/ 	.byte	0x04
	.zero		1


	//   ....[208]....
        /*0de8*/ 	.word	0x00005af0
        /*0dec*/ 	.word	0x000000ff
        /*0df0*/ 	.word	0x00000000
        /*0df4*/ 	.short	0x010a
        /*0df6*/ 	.byte	0x04
	.zero		1


	//   ....[209]....
        /*0df8*/ 	.word	0x00005b80
        /*0dfc*/ 	.word	0x000000ff
        /*0e00*/ 	.word	0x00000000
        /*0e04*/ 	.short	0x010a
        /*0e06*/ 	.byte	0x05
	.zero		1


	//   ....[210]....
        /*0e08*/ 	.word	0x00005c10
        /*0e0c*/ 	.word	0x000000ff
        /*0e10*/ 	.word	0x00000000
        /*0e14*/ 	.short	0x010a
        /*0e16*/ 	.byte	0x05
	.zero		1


	//   ....[211]....
        /*0e18*/ 	.word	0x00005ca0
        /*0e1c*/ 	.word	0x000000ff
        /*0e20*/ 	.word	0x00000000
        /*0e24*/ 	.short	0x010a
        /*0e26*/ 	.byte	0x04
	.zero		1


	//   ....[212]....
        /*0e28*/ 	.word	0x00006140
        /*0e2c*/ 	.word	0x0000000c
        /*0e30*/ 	.word	0x00000380
        /*0e34*/ 	.short	0x010a
        /*0e36*/ 	.byte	0xff
	.zero		1


	//   ....[213]....
        /*0e38*/ 	.word	0x000062b0
        /*0e3c*/ 	.word	0x00000000
        /*0e40*/ 	.word	0x00000000
        /*0e44*/ 	.short	0x0101
        /*0e46*/ 	.byte	0xff
	.zero		1


	//   ....[214]....
        /*0e48*/ 	.word	0x00006720
        /*0e4c*/ 	.word	0x000000ff
        /*0e50*/ 	.word	0x00000378
        /*0e54*/ 	.short	0x010a
        /*0e56*/ 	.byte	0x11
	.zero		1


	//   ....[215]....
        /*0e58*/ 	.word	0x000068a0
        /*0e5c*/ 	.word	0x000000ff
        /*0e60*/ 	.word	0x00000368
        /*0e64*/ 	.short	0x010a
        /*0e66*/ 	.byte	0x11
	.zero		1


	//   ....[216]....
        /*0e68*/ 	.word	0x00006ab0
        /*0e6c*/ 	.word	0x000000ff
        /*0e70*/ 	.word	0x00000360
        /*0e74*/ 	.short	0x010b
        /*0e76*/ 	.byte	0x11
	.zero		1


	//   ....[217]....
        /*0e78*/ 	.word	0x00006ac0
        /*0e7c*/ 	.word	0x000000ff
        /*0e80*/ 	.word	0x00000000
        /*0e84*/ 	.short	0x0101
        /*0e86*/ 	.byte	0x30
	.zero		1


	//   ....[218]....
        /*0e88*/ 	.word	0x00006b00
        /*0e8c*/ 	.word	0x00000000
        /*0e90*/ 	.word	0x00000368
        /*0e94*/ 	.short	0x010a
        /*0e96*/ 	.byte	0xff
	.zero		1


	//   ....[219]....
        /*0e98*/ 	.word	0x00006e40
        /*0e9c*/ 	.word	0x00000003
        /*0ea0*/ 	.word	0x00000380
        /*0ea4*/ 	.short	0x010a
        /*0ea6*/ 	.byte	0xff
	.zero		1


	//   ....[220]....
        /*0ea8*/ 	.word	0x00006fc0
        /*0eac*/ 	.word	0x00000000
        /*0eb0*/ 	.word	0x00000000
        /*0eb4*/ 	.short	0x0101
        /*0eb6*/ 	.byte	0xff
	.zero		1


	//   ....[221]....
        /*0eb8*/ 	.word	0x00007a20
        /*0ebc*/ 	.word	0x000000ff
        /*0ec0*/ 	.word	0x00000360
        /*0ec4*/ 	.short	0x010a
        /*0ec6*/ 	.byte	0x2c
	.zero		1


	//   ....[222]....
        /*0ec8*/ 	.word	0x00007a30
        /*0ecc*/ 	.word	0x00000016
        /*0ed0*/ 	.word	0x000003a0
        /*0ed4*/ 	.short	0x010a
        /*0ed6*/ 	.byte	0xff
	.zero		1


	//   ....[223]....
        /*0ed8*/ 	.word	0x00007be0
        /*0edc*/ 	.word	0x000000ff
        /*0ee0*/ 	.word	0x00000360
        /*0ee4*/ 	.short	0x010a
        /*0ee6*/ 	.byte	0x2c
	.zero		1


	//   ....[224]....
        /*0ee8*/ 	.word	0x00007cc0
        /*0eec*/ 	.word	0x000000ff
        /*0ef0*/ 	.word	0x00000000
        /*0ef4*/ 	.short	0x0101
        /*0ef6*/ 	.byte	0x04
	.zero		1


	//   ....[225]....
        /*0ef8*/ 	.word	0x00007d20
        /*0efc*/ 	.word	0x00000016
        /*0f00*/ 	.word	0x000003a0
        /*0f04*/ 	.short	0x010a
        /*0f06*/ 	.byte	0xff
	.zero		1


	//   ....[226]....
        /*0f08*/ 	.word	0x00008090
        /*0f0c*/ 	.word	0x000000ff
        /*0f10*/ 	.word	0x00000000
        /*0f14*/ 	.short	0x0101
        /*0f16*/ 	.byte	0x04
	.zero		1


	//   ....[227]....
        /*0f18*/ 	.word	0x00008970
        /*0f1c*/ 	.word	0x00000000
        /*0f20*/ 	.word	0x000003f0
        /*0f24*/ 	.short	0x010a
        /*0f26*/ 	.byte	0xff
	.zero		1


	//   ....[228]....
        /*0f28*/ 	.word	0x000089d0
        /*0f2c*/ 	.word	0x00000000
        /*0f30*/ 	.word	0x000001b0
        /*0f34*/ 	.short	0x010a
        /*0f36*/ 	.byte	0xff
	.zero		1


	//   ....[229]....
        /*0f38*/ 	.word	0x00008a30
        /*0f3c*/ 	.word	0x00000000
        /*0f40*/ 	.word	0x000001b0
        /*0f44*/ 	.short	0x010a
        /*0f46*/ 	.byte	0xff
	.zero		1


	//   ....[230]....
        /*0f48*/ 	.word	0x00008a80
        /*0f4c*/ 	.word	0x00000003
        /*0f50*/ 	.word	0x00000380
        /*0f54*/ 	.short	0x010a
        /*0f56*/ 	.byte	0xff
	.zero		1


	//   ....[231]....
        /*0f58*/ 	.word	0x00008ae0
        /*0f5c*/ 	.word	0x00000000
        /*0f60*/ 	.word	0x00000000
        /*0f64*/ 	.short	0x010a
        /*0f66*/ 	.byte	0xff
	.zero		1


	//   ....[232]....
        /*0f68*/ 	.word	0x00008b40
        /*0f6c*/ 	.word	0x00000000
        /*0f70*/ 	.word	0x00000000
        /*0f74*/ 	.short	0x010a
        /*0f76*/ 	.byte	0xff
	.zero		1


	//   ....[233]....
        /*0f78*/ 	.word	0x00008ba0
        /*0f7c*/ 	.word	0x00000000
        /*0f80*/ 	.word	0x00000000
        /*0f84*/ 	.short	0x010a
        /*0f86*/ 	.byte	0xff
	.zero		1


	//   ....[234]....
        /*0f88*/ 	.word	0x00008c00
        /*0f8c*/ 	.word	0x00000000
        /*0f90*/ 	.word	0x00000000
        /*0f94*/ 	.short	0x010a
        /*0f96*/ 	.byte	0xff
	.zero		1


	//   ....[235]....
        /*0f98*/ 	.word	0x00008c60
        /*0f9c*/ 	.word	0x00000000
        /*0fa0*/ 	.word	0x00000000
        /*0fa4*/ 	.short	0x010a
        /*0fa6*/ 	.byte	0xff
	.zero		1


	//   ....[236]....
        /*0fa8*/ 	.word	0x00008cc0
        /*0fac*/ 	.word	0x00000000
        /*0fb0*/ 	.word	0x00000000
        /*0fb4*/ 	.short	0x010a
        /*0fb6*/ 	.byte	0xff
	.zero		1


	//   ....[237]....
        /*0fb8*/ 	.word	0x00008d20
        /*0fbc*/ 	.word	0x00000000
        /*0fc0*/ 	.word	0x00000000
        /*0fc4*/ 	.short	0x010a
        /*0fc6*/ 	.byte	0xff
	.zero		1


	//   ....[238]....
        /*0fc8*/ 	.word	0x00008d80
        /*0fcc*/ 	.word	0x00000000
        /*0fd0*/ 	.word	0x00000000
        /*0fd4*/ 	.short	0x010a
        /*0fd6*/ 	.byte	0xff
	.zero		1


	//   ....[239]....
        /*0fd8*/ 	.word	0x00008de0
        /*0fdc*/ 	.word	0x00000000
        /*0fe0*/ 	.word	0x00000000
        /*0fe4*/ 	.short	0x010a
        /*0fe6*/ 	.byte	0xff
	.zero		1


	//   ....[240]....
        /*0fe8*/ 	.word	0x00008e40
        /*0fec*/ 	.word	0x00000000
        /*0ff0*/ 	.word	0x00000000
        /*0ff4*/ 	.short	0x010a
        /*0ff6*/ 	.byte	0xff
	.zero		1


	//   ....[241]....
        /*0ff8*/ 	.word	0x00008ea0
        /*0ffc*/ 	.word	0x00000000
        /*1000*/ 	.word	0x00000000
        /*1004*/ 	.short	0x010a
        /*1006*/ 	.byte	0xff
	.zero		1


	//   ....[242]....
        /*1008*/ 	.word	0x00008f00
        /*100c*/ 	.word	0x00000000
        /*1010*/ 	.word	0x00000000
        /*1014*/ 	.short	0x010a
        /*1016*/ 	.byte	0xff
	.zero		1


	//   ....[243]....
        /*1018*/ 	.word	0x00008f60
        /*101c*/ 	.word	0x00000000
        /*1020*/ 	.word	0x00000000
        /*1024*/ 	.short	0x010a
        /*1026*/ 	.byte	0xff
	.zero		1


	//   ....[244]....
        /*1028*/ 	.word	0x00008fc0
        /*102c*/ 	.word	0x00000000
        /*1030*/ 	.word	0x00000000
        /*1034*/ 	.short	0x010a
        /*1036*/ 	.byte	0xff
	.zero		1


	//   ....[245]....
        /*1038*/ 	.word	0x00009020
        /*103c*/ 	.word	0x00000000
        /*1040*/ 	.word	0x00000000
        /*1044*/ 	.short	0x010a
        /*1046*/ 	.byte	0xff
	.zero		1


	//   ....[246]....
        /*1048*/ 	.word	0x00009080
        /*104c*/ 	.word	0x00000000
        /*1050*/ 	.word	0x00000000
        /*1054*/ 	.short	0x010a
        /*1056*/ 	.byte	0xff
	.zero		1


	//   ....[247]....
        /*1058*/ 	.word	0x000090e0
        /*105c*/ 	.word	0x00000000
        /*1060*/ 	.word	0x00000000
        /*1064*/ 	.short	0x010a
        /*1066*/ 	.byte	0xff
	.zero		1


	//   ....[248]....
        /*1068*/ 	.word	0x00009140
        /*106c*/ 	.word	0x00000000
        /*1070*/ 	.word	0x00000000
        /*1074*/ 	.short	0x010a
        /*1076*/ 	.byte	0xff
	.zero		1


	//   ....[249]....
        /*1078*/ 	.word	0x000091a0
        /*107c*/ 	.word	0x00000000
        /*1080*/ 	.word	0x00000000
        /*1084*/ 	.short	0x010a
        /*1086*/ 	.byte	0xff
	.zero		1


	//   ....[250]....
        /*1088*/ 	.word	0x00009200
        /*108c*/ 	.word	0x00000000
        /*1090*/ 	.word	0x00000000
        /*1094*/ 	.short	0x010a
        /*1096*/ 	.byte	0xff
	.zero		1


	//   ....[251]....
        /*1098*/ 	.word	0x00009260
        /*109c*/ 	.word	0x00000000
        /*10a0*/ 	.word	0x00000000
        /*10a4*/ 	.short	0x010a
        /*10a6*/ 	.byte	0xff
	.zero		1


	//   ....[252]....
        /*10a8*/ 	.word	0x000092c0
        /*10ac*/ 	.word	0x00000000
        /*10b0*/ 	.word	0x00000000
        /*10b4*/ 	.short	0x010a
        /*10b6*/ 	.byte	0xff
	.zero		1


	//   ....[253]....
        /*10b8*/ 	.word	0x00009320
        /*10bc*/ 	.word	0x00000000
        /*10c0*/ 	.word	0x00000000
        /*10c4*/ 	.short	0x010a
        /*10c6*/ 	.byte	0xff
	.zero		1


	//   ....[254]....
        /*10c8*/ 	.word	0x00009380
        /*10cc*/ 	.word	0x00000000
        /*10d0*/ 	.word	0x00000000
        /*10d4*/ 	.short	0x010a
        /*10d6*/ 	.byte	0xff
	.zero		1


	//   ....[255]....
        /*10d8*/ 	.word	0x000093e0
        /*10dc*/ 	.word	0x00000000
        /*10e0*/ 	.word	0x00000000
        /*10e4*/ 	.short	0x010a
        /*10e6*/ 	.byte	0xff
	.zero		1


	//   ....[0]....
        /*10e8*/ 	.word	0x00009440
        /*10ec*/ 	.word	0x00000000
        /*10f0*/ 	.word	0x00000000
        /*10f4*/ 	.short	0x010a
        /*10f6*/ 	.byte	0xff
	.zero		1


	//   ....[1]....
        /*10f8*/ 	.word	0x000094a0
        /*10fc*/ 	.word	0x00000000
        /*1100*/ 	.word	0x00000000
        /*1104*/ 	.short	0x010a
        /*1106*/ 	.byte	0xff
	.zero		1


	//   ....[2]....
        /*1108*/ 	.word	0x00009500
        /*110c*/ 	.word	0x00000000
        /*1110*/ 	.word	0x00000000
        /*1114*/ 	.short	0x010a
        /*1116*/ 	.byte	0xff
	.zero		1


	//   ....[3]....
        /*1118*/ 	.word	0x00009560
        /*111c*/ 	.word	0x00000000
        /*1120*/ 	.word	0x00000000
        /*1124*/ 	.short	0x010a
        /*1126*/ 	.byte	0xff
	.zero		1


	//   ....[4]....
        /*1128*/ 	.word	0x000095c0
        /*112c*/ 	.word	0x00000000
        /*1130*/ 	.word	0x00000000
        /*1134*/ 	.short	0x010a
        /*1136*/ 	.byte	0xff
	.zero		1


	//   ....[5]....
        /*1138*/ 	.word	0x00009620
        /*113c*/ 	.word	0x00000000
        /*1140*/ 	.word	0x00000000
        /*1144*/ 	.short	0x010a
        /*1146*/ 	.byte	0xff
	.zero		1


	//   ....[6]....
        /*1148*/ 	.word	0x00009680
        /*114c*/ 	.word	0x00000000
        /*1150*/ 	.word	0x00000000
        /*1154*/ 	.short	0x010a
        /*1156*/ 	.byte	0xff
	.zero		1


	//   ....[7]....
        /*1158*/ 	.word	0x000096e0
        /*115c*/ 	.word	0x00000000
        /*1160*/ 	.word	0x00000000
        /*1164*/ 	.short	0x010a
        /*1166*/ 	.byte	0xff
	.zero		1


	//   ....[8]....
        /*1168*/ 	.word	0x00009740
        /*116c*/ 	.word	0x00000000
        /*1170*/ 	.word	0x00000000
        /*1174*/ 	.short	0x010a
        /*1176*/ 	.byte	0xff
	.zero		1


	//   ....[9]....
        /*1178*/ 	.word	0x000097a0
        /*117c*/ 	.word	0x00000000
        /*1180*/ 	.word	0x00000000
        /*1184*/ 	.short	0x010a
        /*1186*/ 	.byte	0xff
	.zero		1


	//   ....[10]....
        /*1188*/ 	.word	0x00009800
        /*118c*/ 	.word	0x00000000
        /*1190*/ 	.word	0x00000000
        /*1194*/ 	.short	0x010a
        /*1196*/ 	.byte	0xff
	.zero		1


	//   ....[11]....
        /*1198*/ 	.word	0x00009860
        /*119c*/ 	.word	0x00000000
        /*11a0*/ 	.word	0x00000000
        /*11a4*/ 	.short	0x010a
        /*11a6*/ 	.byte	0xff
	.zero		1


	//   ....[12]....
        /*11a8*/ 	.word	0x000098c0
        /*11ac*/ 	.word	0x00000000
        /*11b0*/ 	.word	0x00000000
        /*11b4*/ 	.short	0x010a
        /*11b6*/ 	.byte	0xff
	.zero		1


	//   ....[13]....
        /*11b8*/ 	.word	0x00009920
        /*11bc*/ 	.word	0x00000000
        /*11c0*/ 	.word	0x00000000
        /*11c4*/ 	.short	0x010a
        /*11c6*/ 	.byte	0xff
	.zero		1


	//   ....[14]....
        /*11c8*/ 	.word	0x00009980
        /*11cc*/ 	.word	0x00000000
        /*11d0*/ 	.word	0x00000000
        /*11d4*/ 	.short	0x010a
        /*11d6*/ 	.byte	0xff
	.zero		1


	//   ....[15]....
        /*11d8*/ 	.word	0x000099e0
        /*11dc*/ 	.word	0x00000000
        /*11e0*/ 	.word	0x00000000
        /*11e4*/ 	.short	0x010a
        /*11e6*/ 	.byte	0xff
	.zero		1


	//   ....[16]....
        /*11e8*/ 	.word	0x00009a40
        /*11ec*/ 	.word	0x00000000
        /*11f0*/ 	.word	0x00000000
        /*11f4*/ 	.short	0x010a
        /*11f6*/ 	.byte	0xff
	.zero		1


	//   ....[17]....
        /*11f8*/ 	.word	0x00009aa0
        /*11fc*/ 	.word	0x00000000
        /*1200*/ 	.word	0x00000000
        /*1204*/ 	.short	0x010a
        /*1206*/ 	.byte	0xff
	.zero		1


	//   ....[18]....
        /*1208*/ 	.word	0x00009b00
        /*120c*/ 	.word	0x00000000
        /*1210*/ 	.word	0x00000000
        /*1214*/ 	.short	0x010a
        /*1216*/ 	.byte	0xff
	.zero		1


	//   ....[19]....
        /*1218*/ 	.word	0x00009b60
        /*121c*/ 	.word	0x00000000
        /*1220*/ 	.word	0x00000000
        /*1224*/ 	.short	0x010a
        /*1226*/ 	.byte	0xff
	.zero		1


	//   ....[20]....
        /*1228*/ 	.word	0x00009bc0
        /*122c*/ 	.word	0x00000000
        /*1230*/ 	.word	0x00000000
        /*1234*/ 	.short	0x010a
        /*1236*/ 	.byte	0xff
	.zero		1


	//   ....[21]....
        /*1238*/ 	.word	0x00009c20
        /*123c*/ 	.word	0x00000000
        /*1240*/ 	.word	0x00000000
        /*1244*/ 	.short	0x010a
        /*1246*/ 	.byte	0xff
	.zero		1


	//   ....[22]....
        /*1248*/ 	.word	0x00009c80
        /*124c*/ 	.word	0x00000000
        /*1250*/ 	.word	0x00000000
        /*1254*/ 	.short	0x010a
        /*1256*/ 	.byte	0xff
	.zero		1


	//   ....[23]....
        /*1258*/ 	.word	0x00009ce0
        /*125c*/ 	.word	0x00000000
        /*1260*/ 	.word	0x00000000
        /*1264*/ 	.short	0x010a
        /*1266*/ 	.byte	0xff
	.zero		1


	//   ....[24]....
        /*1268*/ 	.word	0x00009d40
        /*126c*/ 	.word	0x00000000
        /*1270*/ 	.word	0x00000000
        /*1274*/ 	.short	0x010a
        /*1276*/ 	.byte	0xff
	.zero		1


	//   ....[25]....
        /*1278*/ 	.word	0x00009da0
        /*127c*/ 	.word	0x00000000
        /*1280*/ 	.word	0x00000000
        /*1284*/ 	.short	0x010a
        /*1286*/ 	.byte	0xff
	.zero		1


	//   ....[26]....
        /*1288*/ 	.word	0x00009e00
        /*128c*/ 	.word	0x00000000
        /*1290*/ 	.word	0x00000000
        /*1294*/ 	.short	0x010a
        /*1296*/ 	.byte	0xff
	.zero		1


	//   ....[27]....
        /*1298*/ 	.word	0x00009e60
        /*129c*/ 	.word	0x00000000
        /*12a0*/ 	.word	0x00000000
        /*12a4*/ 	.short	0x010a
        /*12a6*/ 	.byte	0xff
	.zero		1


	//   ....[28]....
        /*12a8*/ 	.word	0x00009eb0
        /*12ac*/ 	.word	0x00000002
        /*12b0*/ 	.word	0x000003e0
        /*12b4*/ 	.short	0x010a
        /*12b6*/ 	.byte	0xff
	.zero		1


	//   ....[29]....
        /*12b8*/ 	.word	0x00009f10
        /*12bc*/ 	.word	0x00000002
        /*12c0*/ 	.word	0x00000390
        /*12c4*/ 	.short	0x010a
        /*12c6*/ 	.byte	0xff
	.zero		1


	//   ....[30]....
        /*12c8*/ 	.word	0x00009f60
        /*12cc*/ 	.word	0x00000002
        /*12d0*/ 	.word	0x00000380
        /*12d4*/ 	.short	0x010a
        /*12d6*/ 	.byte	0xff
	.zero		1


	//   ....[31]....
        /*12d8*/ 	.word	0x00009fc0
        /*12dc*/ 	.word	0x00000000
        /*12e0*/ 	.word	0x00000390
        /*12e4*/ 	.short	0x010a
        /*12e6*/ 	.byte	0xff
	.zero		1


	//   ....[32]....
        /*12e8*/ 	.word	0x0000a010
        /*12ec*/ 	.word	0x00000000
        /*12f0*/ 	.word	0x00000380
        /*12f4*/ 	.short	0x010a
        /*12f6*/ 	.byte	0xff
	.zero		1


	//   ....[33]....
        /*12f8*/ 	.word	0x0000a070
        /*12fc*/ 	.word	0x00000002
        /*1300*/ 	.word	0x000003c0
        /*1304*/ 	.short	0x010a
        /*1306*/ 	.byte	0xff
	.zero		1


	//   ....[34]....
        /*1308*/ 	.word	0x0000a0d0
        /*130c*/ 	.word	0x00000000
        /*1310*/ 	.word	0x00000000
        /*1314*/ 	.short	0x010a
        /*1316*/ 	.byte	0xff
	.zero		1


	//   ....[35]....
        /*1318*/ 	.word	0x0000a130
        /*131c*/ 	.word	0x00000000
        /*1320*/ 	.word	0x00000000
        /*1324*/ 	.short	0x010a
        /*1326*/ 	.byte	0xff
	.zero		1


	//   ....[36]....
        /*1328*/ 	.word	0x0000a190
        /*132c*/ 	.word	0x00000000
        /*1330*/ 	.word	0x00000000
        /*1334*/ 	.short	0x010a
        /*1336*/ 	.byte	0xff
	.zero		1


	//   ....[37]....
        /*1338*/ 	.word	0x0000a1f0
        /*133c*/ 	.word	0x00000000
        /*1340*/ 	.word	0x00000000
        /*1344*/ 	.short	0x010a
        /*1346*/ 	.byte	0xff
	.zero		1


	//   ....[38]....
        /*1348*/ 	.word	0x0000a250
        /*134c*/ 	.word	0x00000000
        /*1350*/ 	.word	0x00000000
        /*1354*/ 	.short	0x010a
        /*1356*/ 	.byte	0xff
	.zero		1


	//   ....[39]....
        /*1358*/ 	.word	0x0000a2a0
        /*135c*/ 	.word	0x0000000c
        /*1360*/ 	.word	0x00000380
        /*1364*/ 	.short	0x010a
        /*1366*/ 	.byte	0xff
	.zero		1


	//   ....[40]....
        /*1368*/ 	.word	0x0000a300
        /*136c*/ 	.word	0x00000000
        /*1370*/ 	.word	0x00000378
        /*1374*/ 	.short	0x010a
        /*1376*/ 	.byte	0xff
	.zero		1


	//   ....[41]....
        /*1378*/ 	.word	0x0000a360
        /*137c*/ 	.word	0x00000000
        /*1380*/ 	.word	0x00000368
        /*1384*/ 	.short	0x010a
        /*1386*/ 	.byte	0xff
	.zero		1


	//   ....[42]....
        /*1388*/ 	.word	0x0000a3b0
        /*138c*/ 	.word	0x00000003
        /*1390*/ 	.word	0x00000380
        /*1394*/ 	.short	0x010a
        /*1396*/ 	.byte	0xff
	.zero		1


	//   ....[43]....
        /*1398*/ 	.word	0x0000a410
        /*139c*/ 	.word	0x00000000
        /*13a0*/ 	.word	0x00000360
        /*13a4*/ 	.short	0x010a
        /*13a6*/ 	.byte	0xff
	.zero		1


	//   ....[44]....
        /*13a8*/ 	.word	0x0000a460
        /*13ac*/ 	.word	0x00000016
        /*13b0*/ 	.word	0x000003a0
        /*13b4*/ 	.short	0x010a
        /*13b6*/ 	.byte	0xff
	.zero		1


	//----- nvinfo : EIATTR_NUM_MBARRIERS
	.align		4
.L_47:
        /*13b8*/ 	.byte	0x03, 0x38
        /*13ba*/ 	.short	0x0080


	//----- nvinfo : EIATTR_EXIT_INSTR_OFFSETS
	.align		4
        /*13bc*/ 	.byte	0x04, 0x1c
        /*13be*/ 	.short	(.L_49 - .L_48)


	//   ....[0]....
.L_48:
        /*13c0*/ 	.word	0x00004b90


	//   ....[1]....
        /*13c4*/ 	.word	0x00005080


	//   ....[2]....
        /*13c8*/ 	.word	0x000050e0


	//   ....[3]....
        /*13cc*/ 	.word	0x00005f00


	//   ....[4]....
        /*13d0*/ 	.word	0x00006b30


	//   ....[5]....
        /*13d4*/ 	.word	0x00006b70


	//   ....[6]....
        /*13d8*/ 	.word	0x00008960


	//----- nvinfo : EIATTR_MAX_THREADS
	.align		4
.L_49:
        /*13dc*/ 	.byte	0x04, 0x05
        /*13de*/ 	.short	(.L_51 - .L_50)
.L_50:
        /*13e0*/ 	.word	0x00000100
        /*13e4*/ 	.word	0x00000001
        /*13e8*/ 	.word	0x00000001


	//----- nvinfo : EIATTR_CRS_STACK_SIZE
	.align		4
.L_51:
        /*13ec*/ 	.byte	0x04, 0x1e
        /*13ee*/ 	.short	(.L_53 - .L_52)
.L_52:
        /*13f0*/ 	.word	0x00000000


	//----- nvinfo : EIATTR_CBANK_PARAM_SIZE
	.align		4
.L_53:
        /*13f4*/ 	.byte	0x03, 0x19
        /*13f6*/ 	.short	0x0800


	//----- nvinfo : EIATTR_PARAM_CBANK
	.align		4
        /*13f8*/ 	.byte	0x04, 0x0a
        /*13fa*/ 	.short	(.L_55 - .L_54)
	.align		4
.L_54:
        /*13fc*/ 	.word	index@(.nv.constant0._ZN7cutlass13device_kernelINS_4gemm6kernel13GemmUniversalIN4cute5tupleIJiiiiEEENS1_10collective13CollectiveMmaINS1_35MainloopSm100TmaUmmaWarpSpecializedILi54ELi2ELi4ENS5_IJNS4_1CILi1EEENSA_ILi4EEESB_EEEEENS5_IJNSA_ILi64EEESF_NSA_ILi32EEEEEENS_12float_e5m2_tENS5_IJlSB_lEEESI_SJ_NS4_8TiledMMAINS4_8MMA_AtomIJNS4_10MMA_TraitsINS4_19SM100_MMA_F8F6F4_SSEJSI_SI_fSF_SF_NS4_17integral_constantINS4_4UMMA5MajorELSQ_0EEESR_NSO_INSP_7ScaleInELSS_0EEEST_EEEEEENS4_6LayoutINS5_IJSB_SB_SB_EEENS5_IJNSA_ILi0EEESY_SY_EEEEENS5_IJNS4_10UnderscoreES11_S11_EEEEENS4_23SM90_TMA_LOAD_MULTICASTENS4_14ComposedLayoutINS4_7SwizzleILi1ELi4ELi3EEENS4_18smem_ptr_flag_bitsILi8EEENSW_INS5_IJNSA_ILi8EEESG_EEENS5_IJSG_SB_EEEEEEEvNS4_8identityENS4_13SM90_TMA_LOADES1E_vS1F_EENS_8epilogue10collective18CollectiveEpilogueINS1I_23Sm100TmaWarpSpecializedILi1ELi1ELi32ELb0ELb0EEEJSH_NS5_IJNSW_ISF_SB_EES1N_EEESI_SJ_SI_SJ_NS1I_6fusion15FusionCallbacksIS1M_NS1P_17LinearCombinationISI_fSI_fLNS_15FloatRoundStyleE2EEESH_S1O_JEEENS4_5SM1004TMEM4LOAD26SM100_TMEM_LOAD_16dp32b32xES1G_NS15_INS16_ILi2ELi4ELi3EEES19_NSW_INS5_IJS1A_SF_EEENS5_IJSF_SB_EEEEEEENS4_39AutoVectorizingCopyWithAssumedAlignmentILi128EEENS4_14SM90_TMA_STOREES23_S25_S25_EEEvvEEEEvNT_6ParamsE)
        /*1400*/ 	.short	0x0380
        /*1402*/ 	.short	0x0800


	//----- nvinfo : EIATTR_SW_WAR
	.align		4
.L_55:
        /*1404*/ 	.byte	0x04, 0x36
        /*1406*/ 	.short	(.L_57 - .L_56)
.L_56:
        /*1408*/ 	.word	0x00000008
.L_57:


//--------------------- .nv.callgraph             --------------------------
	.section	.nv.callgraph,"",@"SHT_CUDA_CALLGRAPH"
	.align	4
	.sectionentsize	8
	.align		4
        /*0000*/ 	.word	0x00000000
	.align		4
        /*0004*/ 	.word	0xffffffff
	.align		4
        /*0008*/ 	.word	index@(_ZN7cutlass13device_kernelINS_4gemm6kernel13GemmUniversalIN4cute5tupleIJiiiiEEENS1_10collective13CollectiveMmaINS1_35MainloopSm100TmaUmmaWarpSpecializedILi54ELi2ELi4ENS5_IJNS4_1CILi1EEENSA_ILi4EEESB_EEEEENS5_IJNSA_ILi64EEESF_NSA_ILi32EEEEEENS_12float_e5m2_tENS5_IJlSB_lEEESI_SJ_NS4_8TiledMMAINS4_8MMA_AtomIJNS4_10MMA_TraitsINS4_19SM100_MMA_F8F6F4_SSEJSI_SI_fSF_SF_NS4_17integral_constantINS4_4UMMA5MajorELSQ_0EEESR_NSO_INSP_7ScaleInELSS_0EEEST_EEEEEENS4_6LayoutINS5_IJSB_SB_SB_EEENS5_IJNSA_ILi0EEESY_SY_EEEEENS5_IJNS4_10UnderscoreES11_S11_EEEEENS4_23SM90_TMA_LOAD_MULTICASTENS4_14ComposedLayoutINS4_7SwizzleILi1ELi4ELi3EEENS4_18smem_ptr_flag_bitsILi8EEENSW_INS5_IJNSA_ILi8EEESG_EEENS5_IJSG_SB_EEEEEEEvNS4_8identityENS4_13SM90_TMA_LOADES1E_vS1F_EENS_8epilogue10collective18CollectiveEpilogueINS1I_23Sm100TmaWarpSpecializedILi1ELi1ELi32ELb0ELb0EEEJSH_NS5_IJNSW_ISF_SB_EES1N_EEESI_SJ_SI_SJ_NS1I_6fusion15FusionCallbacksIS1M_NS1P_17LinearCombinationISI_fSI_fLNS_15FloatRoundStyleE2EEESH_S1O_JEEENS4_5SM1004TMEM4LOAD26SM100_TMEM_LOAD_16dp32b32xES1G_NS15_INS16_ILi2ELi4ELi3EEES19_NSW_INS5_IJS1A_SF_EEENS5_IJSF_SB_EEEEEEENS4_39AutoVectorizingCopyWithAssumedAlignmentILi128EEENS4_14SM90_TMA_STOREES23_S25_S25_EEEvvEEEEvNT_6ParamsE)
	.align		4
        /*000c*/ 	.word	index@(__assertfail)
	.align		4
        /*0010*/ 	.word	0x00000000
	.align		4
        /*0014*/ 	.word	0xfffffffe
	.align		4
        /*0018*/ 	.word	0x00000000
	.align		4
        /*001c*/ 	.word	0xfffffffd
	.align		4
        /*0020*/ 	.word	0x00000000
	.align		4
        /*0024*/ 	.word	0xfffffffc


//--------------------- .nv.constant4             --------------------------
	.section	.nv.constant4,"a",@progbits
	.align	8
	.align		8
.nv.constant4:
        /*0000*/ 	.dword	__assertfail
	.align		8
        /*0008*/ 	.dword	__unnamed_1
	.align		8
        /*0010*/ 	.dword	__unnamed_2
	.align		8
        /*0018*/ 	.dword	_ZN40_INTERNAL_8475c379_4_k_cu_b333bcf3_170844cuda3std3__45__cpo5beginE
	.align		8
        /*0020*/ 	.dword	_ZN40_INTERNAL_8475c379_4_k_cu_b333bcf3_170844cuda3std3__45__cpo3endE
	.align		8
        /*0028*/ 	.dword	_ZN40_INTERNAL_8475c379_4_k_cu_b333bcf3_170844cuda3std3__45__cpo6cbeginE
	.align		8
        /*0030*/ 	.dword	_ZN40_INTERNAL_8475c379_4_k_cu_b333bcf3_170844cuda3std3__45__cpo4cendE
	.align		8
        /*0038*/ 	.dword	_ZN40_INTERNAL_8475c379_4_k_cu_b333bcf3_170844cuda3std3__442_GLOBAL__N__8475c379_4_k_cu_b333bcf3_170846ignoreE
	.align		8
        /*0040*/ 	.dword	_ZN40_INTERNAL_8475c379_4_k_cu_b333bcf3_170844cuda3std3__419piecewise_constructE
	.align		8
        /*0048*/ 	.dword	_ZN40_INTERNAL_8475c379_4_k_cu_b333bcf3_170844cuda3std3__48in_placeE
	.align		8
        /*0050*/ 	.dword	_ZN40_INTERNAL_8475c379_4_k_cu_b333bcf3_170844cuda3std6ranges3__45__cpo4swapE
	.align		8
        /*0058*/ 	.dword	_ZN40_INTERNAL_8475c379_4_k_cu_b333bcf3_170844cuda3std6ranges3__45__cpo9iter_moveE
	.align		8
        /*0060*/ 	.dword	_ZN40_INTERNAL_8475c379_4_k_cu_b333bcf3_170844cute7productE
	.align		8
        /*0068*/ 	.dword	_ZN40_INTERNAL_8475c379_4_k_cu_b333bcf3_170844cute1_E
	.align		8
        /*0070*/ 	.dword	$str$25
	.align		8
        /*0078*/ 	.dword	$str$26
	.align		8
        /*0080*/ 	.dword	$str$27
	.align		8
        /*0088*/ 	.dword	$str$28


//--------------------- .text._ZN7cutlass13device_kernelINS_4gemm6kernel13GemmUniversalIN4cute5tupleIJiiiiEEENS1_10collective13CollectiveMmaINS1_35MainloopSm100TmaUmmaWarpSpecializedILi54ELi2ELi4ENS5_IJNS4_1CILi1EEENSA_ILi4EEESB_EEEEENS5_IJNSA_ILi64EEESF_NSA_ILi32EEEEEENS_12float_e5m2_tENS5_IJlSB_lEEESI_SJ_NS4_8TiledMMAINS4_8MMA_AtomIJNS4_10MMA_TraitsINS4_19SM100_MMA_F8F6F4_SSEJSI_SI_fSF_SF_NS4_17integral_constantINS4_4UMMA5MajorELSQ_0EEESR_NSO_INSP_7ScaleInELSS_0EEEST_EEEEEENS4_6LayoutINS5_IJSB_SB_SB_EEENS5_IJNSA_ILi0EEESY_SY_EEEEENS5_IJNS4_10UnderscoreES11_S11_EEEEENS4_23SM90_TMA_LOAD_MULTICASTENS4_14ComposedLayoutINS4_7SwizzleILi1ELi4ELi3EEENS4_18smem_ptr_flag_bitsILi8EEENSW_INS5_IJNSA_ILi8EEESG_EEENS5_IJSG_SB_EEEEEEEvNS4_8identityENS4_13SM90_TMA_LOADES1E_vS1F_EENS_8epilogue10collective18CollectiveEpilogueINS1I_23Sm100TmaWarpSpecializedILi1ELi1ELi32ELb0ELb0EEEJSH_NS5_IJNSW_ISF_SB_EES1N_EEESI_SJ_SI_SJ_NS1I_6fusion15FusionCallbacksIS1M_NS1P_17LinearCombinationISI_fSI_fLNS_15FloatRoundStyleE2EEESH_S1O_JEEENS4_5SM1004TMEM4LOAD26SM100_TMEM_LOAD_16dp32b32xES1G_NS15_INS16_ILi2ELi4ELi3EEES19_NSW_INS5_IJS1A_SF_EEENS5_IJSF_SB_EEEEEEENS4_39AutoVectorizingCopyWithAssumedAlignmentILi128EEENS4_14SM90_TMA_STOREES23_S25_S25_EEEvvEEEEvNT_6ParamsE --------------------------
	.section	.text._ZN7cutlass13device_kernelINS_4gemm6kernel13GemmUniversalIN4cute5tupleIJiiiiEEENS1_10collective13CollectiveMmaINS1_35MainloopSm100TmaUmmaWarpSpecializedILi54ELi2ELi4ENS5_IJNS4_1CILi1EEENSA_ILi4EEESB_EEEEENS5_IJNSA_ILi64EEESF_NSA_ILi32EEEEEENS_12float_e5m2_tENS5_IJlSB_lEEESI_SJ_NS4_8TiledMMAINS4_8MMA_AtomIJNS4_10MMA_TraitsINS4_19SM100_MMA_F8F6F4_SSEJSI_SI_fSF_SF_NS4_17integral_constantINS4_4UMMA5MajorELSQ_0EEESR_NSO_INSP_7ScaleInELSS_0EEEST_EEEEEENS4_6LayoutINS5_IJSB_SB_SB_EEENS5_IJNSA_ILi0EEESY_SY_EEEEENS5_IJNS4_10UnderscoreES11_S11_EEEEENS4_23SM90_TMA_LOAD_MULTICASTENS4_14ComposedLayoutINS4_7SwizzleILi1ELi4ELi3EEENS4_18smem_ptr_flag_bitsILi8EEENSW_INS5_IJNSA_ILi8EEESG_EEENS5_IJSG_SB_EEEEEEEvNS4_8identityENS4_13SM90_TMA_LOADES1E_vS1F_EENS_8epilogue10collective18CollectiveEpilogueINS1I_23Sm100TmaWarpSpecializedILi1ELi1ELi32ELb0ELb0EEEJSH_NS5_IJNSW_ISF_SB_EES1N_EEESI_SJ_SI_SJ_NS1I_6fusion15FusionCallbacksIS1M_NS1P_17LinearCombinationISI_fSI_fLNS_15FloatRoundStyleE2EEESH_S1O_JEEENS4_5SM1004TMEM4LOAD26SM100_TMEM_LOAD_16dp32b32xES1G_NS15_INS16_ILi2ELi4ELi3EEES19_NSW_INS5_IJS1A_SF_EEENS5_IJSF_SB_EEEEEEENS4_39AutoVectorizingCopyWithAssumedAlignmentILi128EEENS4_14SM90_TMA_STOREES23_S25_S25_EEEvvEEEEvNT_6ParamsE,"ax",@progbits
	.align	128
.text._ZN7cutlass13device_kernelINS_4gemm6kernel13GemmUniversalIN4cute5tupleIJiiiiEEENS1_10collective13CollectiveMmaINS1_35MainloopSm100TmaUmmaWarpSpecializedILi54ELi2ELi4ENS5_IJNS4_1CILi1EEENSA_ILi4EEESB_EEEEENS5_IJNSA_ILi64EEESF_NSA_ILi32EEEEEENS_12float_e5m2_tENS5_IJlSB_lEEESI_SJ_NS4_8TiledMMAINS4_8MMA_AtomIJNS4_10MMA_TraitsINS4_19SM100_MMA_F8F6F4_SSEJSI_SI_fSF_SF_NS4_17integral_constantINS4_4UMMA5MajorELSQ_0EEESR_NSO_INSP_7ScaleInELSS_0EEEST_EEEEEENS4_6LayoutINS5_IJSB_SB_SB_EEENS5_IJNSA_ILi0EEESY_SY_EEEEENS5_IJNS4_10UnderscoreES11_S11_EEEEENS4_23SM90_TMA_LOAD_MULTICASTENS4_14ComposedLayoutINS4_7SwizzleILi1ELi4ELi3EEENS4_18smem_ptr_flag_bitsILi8EEENSW_INS5_IJNSA_ILi8EEESG_EEENS5_IJSG_SB_EEEEEEEvNS4_8identityENS4_13SM90_TMA_LOADES1E_vS1F_EENS_8epilogue10collective18CollectiveEpilogueINS1I_23Sm100TmaWarpSpecializedILi1ELi1ELi32ELb0ELb0EEEJSH_NS5_IJNSW_ISF_SB_EES1N_EEESI_SJ_SI_SJ_NS1I_6fusion15FusionCallbacksIS1M_NS1P_17LinearCombinationISI_fSI_fLNS_15FloatRoundStyleE2EEESH_S1O_JEEENS4_5SM1004TMEM4LOAD26SM100_TMEM_LOAD_16dp32b32xES1G_NS15_INS16_ILi2ELi4ELi3EEES19_NSW_INS5_IJS1A_SF_EEENS5_IJSF_SB_EEEEEEENS4_39AutoVectorizingCopyWithAssumedAlignmentILi128EEENS4_14SM90_TMA_STOREES23_S25_S25_EEEvvEEEEvNT_6ParamsE:
        .type           _ZN7cutlass13device_kernelINS_4gemm6kernel13GemmUniversalIN4cute5tupleIJiiiiEEENS1_10collective13CollectiveMmaINS1_35MainloopSm100TmaUmmaWarpSpecializedILi54ELi2ELi4ENS5_IJNS4_1CILi1EEENSA_ILi4EEESB_EEEEENS5_IJNSA_ILi64EEESF_NSA_ILi32EEEEEENS_12float_e5m2_tENS5_IJlSB_lEEESI_SJ_NS4_8TiledMMAINS4_8MMA_AtomIJNS4_10MMA_TraitsINS4_19SM100_MMA_F8F6F4_SSEJSI_SI_fSF_SF_NS4_17integral_constantINS4_4UMMA5MajorELSQ_0EEESR_NSO_INSP_7ScaleInELSS_0EEEST_EEEEEENS4_6LayoutINS5_IJSB_SB_SB_EEENS5_IJNSA_ILi0EEESY_SY_EEEEENS5_IJNS4_10UnderscoreES11_S11_EEEEENS4_23SM90_TMA_LOAD_MULTICASTENS4_14ComposedLayoutINS4_7SwizzleILi1ELi4ELi3EEENS4_18smem_ptr_flag_bitsILi8EEENSW_INS5_IJNSA_ILi8EEESG_EEENS5_IJSG_SB_EEEEEEEvNS4_8identityENS4_13SM90_TMA_LOADES1E_vS1F_EENS_8epilogue10collective18CollectiveEpilogueINS1I_23Sm100TmaWarpSpecializedILi1ELi1ELi32ELb0ELb0EEEJSH_NS5_IJNSW_ISF_SB_EES1N_EEESI_SJ_SI_SJ_NS1I_6fusion15FusionCallbacksIS1M_NS1P_17LinearCombinationISI_fSI_fLNS_15FloatRoundStyleE2EEESH_S1O_JEEENS4_5SM1004TMEM4LOAD26SM100_TMEM_LOAD_16dp32b32xES1G_NS15_INS16_ILi2ELi4ELi3EEES19_NSW_INS5_IJS1A_SF_EEENS5_IJSF_SB_EEEEEEENS4_39AutoVectorizingCopyWithAssumedAlignmentILi128EEENS4_14SM90_TMA_STOREES23_S25_S25_EEEvvEEEEvNT_6ParamsE,@function
        .size           _ZN7cutlass13device_kernelINS_4gemm6kernel13GemmUniversalIN4cute5tupleIJiiiiEEENS1_10collective13CollectiveMmaINS1_35MainloopSm100TmaUmmaWarpSpecializedILi54ELi2ELi4ENS5_IJNS4_1CILi1EEENSA_ILi4EEESB_EEEEENS5_IJNSA_ILi64EEESF_NSA_ILi32EEEEEENS_12float_e5m2_tENS5_IJlSB_lEEESI_SJ_NS4_8TiledMMAINS4_8MMA_AtomIJNS4_10MMA_TraitsINS4_19SM100_MMA_F8F6F4_SSEJSI_SI_fSF_SF_NS4_17integral_constantINS4_4UMMA5MajorELSQ_0EEESR_NSO_INSP_7ScaleInELSS_0EEEST_EEEEEENS4_6LayoutINS5_IJSB_SB_SB_EEENS5_IJNSA_ILi0EEESY_SY_EEEEENS5_IJNS4_10UnderscoreES11_S11_EEEEENS4_23SM90_TMA_LOAD_MULTICASTENS4_14ComposedLayoutINS4_7SwizzleILi1ELi4ELi3EEENS4_18smem_ptr_flag_bitsILi8EEENSW_INS5_IJNSA_ILi8EEESG_EEENS5_IJSG_SB_EEEEEEEvNS4_8identityENS4_13SM90_TMA_LOADES1E_vS1F_EENS_8epilogue10collective18CollectiveEpilogueINS1I_23Sm100TmaWarpSpecializedILi1ELi1ELi32ELb0ELb0EEEJSH_NS5_IJNSW_ISF_SB_EES1N_EEESI_SJ_SI_SJ_NS1I_6fusion15FusionCallbacksIS1M_NS1P_17LinearCombinationISI_fSI_fLNS_15FloatRoundStyleE2EEESH_S1O_JEEENS4_5SM1004TMEM4LOAD26SM100_TMEM_LOAD_16dp32b32xES1G_NS15_INS16_ILi2ELi4ELi3EEES19_NSW_INS5_IJS1A_SF_EEENS5_IJSF_SB_EEEEEEENS4_39AutoVectorizingCopyWithAssumedAlignmentILi128EEENS4_14SM90_TMA_STOREES23_S25_S25_EEEvvEEEEvNT_6ParamsE,(.L_x_286 - _ZN7cutlass13device_kernelINS_4gemm6kernel13GemmUniversalIN4cute5tupleIJiiiiEEENS1_10collective13CollectiveMmaINS1_35MainloopSm100TmaUmmaWarpSpecializedILi54ELi2ELi4ENS5_IJNS4_1CILi1EEENSA_ILi4EEESB_EEEEENS5_IJNSA_ILi64EEESF_NSA_ILi32EEEEEENS_12float_e5m2_tENS5_IJlSB_lEEESI_SJ_NS4_8TiledMMAINS4_8MMA_AtomIJNS4_10MMA_TraitsINS4_19SM100_MMA_F8F6F4_SSEJSI_SI_fSF_SF_NS4_17integral_constantINS4_4UMMA5MajorELSQ_0EEESR_NSO_INSP_7ScaleInELSS_0EEEST_EEEEEENS4_6LayoutINS5_IJSB_SB_SB_EEENS5_IJNSA_ILi0EEESY_SY_EEEEENS5_IJNS4_10UnderscoreES11_S11_EEEEENS4_23SM90_TMA_LOAD_MULTICASTENS4_14ComposedLayoutINS4_7SwizzleILi1ELi4ELi3EEENS4_18smem_ptr_flag_bitsILi8EEENSW_INS5_IJNSA_ILi8EEESG_EEENS5_IJSG_SB_EEEEEEEvNS4_8identityENS4_13SM90_TMA_LOADES1E_vS1F_EENS_8epilogue10collective18CollectiveEpilogueINS1I_23Sm100TmaWarpSpecializedILi1ELi1ELi32ELb0ELb0EEEJSH_NS5_IJNSW_ISF_SB_EES1N_EEESI_SJ_SI_SJ_NS1I_6fusion15FusionCallbacksIS1M_NS1P_17LinearCombinationISI_fSI_fLNS_15FloatRoundStyleE2EEESH_S1O_JEEENS4_5SM1004TMEM4LOAD26SM100_TMEM_LOAD_16dp32b32xES1G_NS15_INS16_ILi2ELi4ELi3EEES19_NSW_INS5_IJS1A_SF_EEENS5_IJSF_SB_EEEEEEENS4_39AutoVectorizingCopyWithAssumedAlignmentILi128EEENS4_14SM90_TMA_STOREES23_S25_S25_EEEvvEEEEvNT_6ParamsE)
        .other          _ZN7cutlass13device_kernelINS_4gemm6kernel13GemmUniversalIN4cute5tupleIJiiiiEEENS1_10collective13CollectiveMmaINS1_35MainloopSm100TmaUmmaWarpSpecializedILi54ELi2ELi4ENS5_IJNS4_1CILi1EEENSA_ILi4EEESB_EEEEENS5_IJNSA_ILi64EEESF_NSA_ILi32EEEEEENS_12float_e5m2_tENS5_IJlSB_lEEESI_SJ_NS4_8TiledMMAINS4_8MMA_AtomIJNS4_10MMA_TraitsINS4_19SM100_MMA_F8F6F4_SSEJSI_SI_fSF_SF_NS4_17integral_constantINS4_4UMMA5MajorELSQ_0EEESR_NSO_INSP_7ScaleInELSS_0EEEST_EEEEEENS4_6LayoutINS5_IJSB_SB_SB_EEENS5_IJNSA_ILi0EEESY_SY_EEEEENS5_IJNS4_10UnderscoreES11_S11_EEEEENS4_23SM90_TMA_LOAD_MULTICASTENS4_14ComposedLayoutINS4_7SwizzleILi1ELi4ELi3EEENS4_18smem_ptr_flag_bitsILi8EEENSW_INS5_IJNSA_ILi8EEESG_EEENS5_IJSG_SB_EEEEEEEvNS4_8identityENS4_13SM90_TMA_LOADES1E_vS1F_EENS_8epilogue10collective18CollectiveEpilogueINS1I_23Sm100TmaWarpSpecializedILi1ELi1ELi32ELb0ELb0EEEJSH_NS5_IJNSW_ISF_SB_EES1N_EEESI_SJ_SI_SJ_NS1I_6fusion15FusionCallbacksIS1M_NS1P_17LinearCombinationISI_fSI_fLNS_15FloatRoundStyleE2EEESH_S1O_JEEENS4_5SM1004TMEM4LOAD26SM100_TMEM_LOAD_16dp32b32xES1G_NS15_INS16_ILi2ELi4ELi3EEES19_NSW_INS5_IJS1A_SF_EEENS5_IJSF_SB_EEEEEEENS4_39AutoVectorizingCopyWithAssumedAlignmentILi128EEENS4_14SM90_TMA_STOREES23_S25_S25_EEEvvEEEEvNT_6ParamsE,@"STO_CUDA_ENTRY STV_DEFAULT"
_ZN7cutlass13device_kernelINS_4gemm6kernel13GemmUniversalIN4cute5tupleIJiiiiEEENS1_10collective13CollectiveMmaINS1_35MainloopSm100TmaUmmaWarpSpecializedILi54ELi2ELi4ENS5_IJNS4_1CILi1EEENSA_ILi4EEESB_EEEEENS5_IJNSA_ILi64EEESF_NSA_ILi32EEEEEENS_12float_e5m2_tENS5_IJlSB_lEEESI_SJ_NS4_8TiledMMAINS4_8MMA_AtomIJNS4_10MMA_TraitsINS4_19SM100_MMA_F8F6F4_SSEJSI_SI_fSF_SF_NS4_17integral_constantINS4_4UMMA5MajorELSQ_0EEESR_NSO_INSP_7ScaleInELSS_0EEEST_EEEEEENS4_6LayoutINS5_IJSB_SB_SB_EEENS5_IJNSA_ILi0EEESY_SY_EEEEENS5_IJNS4_10UnderscoreES11_S11_EEEEENS4_23SM90_TMA_LOAD_MULTICASTENS4_14ComposedLayoutINS4_7SwizzleILi1ELi4ELi3EEENS4_18smem_ptr_flag_bitsILi8EEENSW_INS5_IJNSA_ILi8EEESG_EEENS5_IJSG_SB_EEEEEEEvNS4_8identityENS4_13SM90_TMA_LOADES1E_vS1F_EENS_8epilogue10collective18CollectiveEpilogueINS1I_23Sm100TmaWarpSpecializedILi1ELi1ELi32ELb0ELb0EEEJSH_NS5_IJNSW_ISF_SB_EES1N_EEESI_SJ_SI_SJ_NS1I_6fusion15FusionCallbacksIS1M_NS1P_17LinearCombinationISI_fSI_fLNS_15FloatRoundStyleE2EEESH_S1O_JEEENS4_5SM1004TMEM4LOAD26SM100_TMEM_LOAD_16dp32b32xES1G_NS15_INS16_ILi2ELi4ELi3EEES19_NSW_INS5_IJS1A_SF_EEENS5_IJSF_SB_EEEEEEENS4_39AutoVectorizingCopyWithAssumedAlignmentILi128EEENS4_14SM90_TMA_STOREES23_S25_S25_EEEvvEEEEvNT_6ParamsE:
[----:B------:R-:W1:Y:S01]  /*0000*/  LDC R1, c[0x0][0x37c] ;  /* 0x0000df00ff017b82 */ /* 0x000e620000000800 */
[----:B------:R-:W2:Y:S01]  /*0010*/  S2R R76, SR_TID.X ;  /* 0x00000000004c7919 */ /* 0x000ea20000002100 */
[----:B------:R-:W3:Y:S01]  /*0020*/  LDCU.64 UR8, c[0x0][0x890] ;  /* 0x00011200ff0877ac */ /* 0x000ee20008000a00 */
[----:B------:R-:W-:Y:S02]  /*0030*/  PRMT R79, RZ, 0x7610, R79 ;  /* 0x00007610ff4f7816 */ /* 0x000fe4000000004f */
[----:B------:R-:W-:Y:S01]  /*0040*/  ELECT P3, URZ, PT ;  /* 0x0000000000ff782f */ /* 0x000fe20003860000 */
[----:B---3--:R-:W-:-:S04]  /*0050*/  UISETP.NE.U32.AND UP0, UPT, UR8, URZ, UPT ;  /* 0x000000ff0800728c */ /* 0x008fc8000bf05070 */
[----:B------:R-:W-:Y:S01]  /*0060*/  UISETP.NE.AND.EX UP0, UPT, UR9, URZ, UPT, UP0 ;  /* 0x000000ff0900728c */ /* 0x000fe2000bf05300 */
[----:B--2---:R-:W-:-:S05]  /*0070*/  SHF.R.U32.HI R80, RZ, 0x5, R76 ;  /* 0x00000005ff507819 */ /* 0x004fca000001164c */
[----:B------:R-:W2:Y:S02]  /*0080*/  SHFL.IDX PT, R0, R80, RZ, 0x1f ;  /* 0x00001fff50007589 */ /* 0x000ea400000e0000 */
[----:B--2---:R-:W-:Y:S01]  /*0090*/  R2UR UR22, R0 ;  /* 0x00000000001672ca */ /* 0x004fe200000e0000 */
[----:B-1----:R-:W-:-:S14]  /*00a0*/  BRA.U UP0, `(.L_x_0) ;  /* 0x0000000100307547 */ /* 0x002fdc000b800000 */
[----:B------:R-:W1:Y:S02]  /*00b0*/  LDCU.64 UR4, c[0x0][0x888] ;  /* 0x00011100ff0477ac */ /* 0x000e640008000a00 */
[----:B-1----:R-:W-:-:S04]  /*00c0*/  UISETP.NE.U32.AND UP0, UPT, UR4, URZ, UPT ;  /* 0x000000ff0400728c */ /* 0x002fc8000bf05070 */
[----:B------:R-:W-:-:S09]  /*00d0*/  UISETP.NE.AND.EX UP0, UPT, UR5, URZ, UPT, UP0 ;  /* 0x000000ff0500728c */ /* 0x000fd2000bf05300 */
[----:B------:R-:W-:Y:S05]  /*00e0*/  BRA.U !UP0, `(.L_x_1) ;  /* 0x0000000108147547 */ /* 0x000fea000b800000 */
[----:B------:R-:W1:Y:S01]  /*00f0*/  LDC.64 R2, c[0x0][0x888] ;  /* 0x00022200ff027b82 */ /* 0x000e620000000a00 */
[----:B------:R-:W1:Y:S02]  /*0100*/  LDCU.64 UR4, c[0x0][0x358] ;  /* 0x00006b00ff0477ac */ /* 0x000e640008000a00 */
[----:B-1----:R1:W5:Y:S01]  /*0110*/  LDG.E R39, desc[UR4][R2.64] ;  /* 0x0000000402277981 */ /* 0x002362000c1e1900 */
[----:B------:R-:W-:Y:S01]  /*0120*/  HFMA2 R79, -RZ, RZ, 0, 5.9604644775390625e-08 ;  /* 0x00000001ff4f7431 */ /* 0x000fe200000001ff */
[----:B------:R-:W-:Y:S05]  /*0130*/  BRA `(.L_x_0) ;  /* 0x00000000000c7947 */ /* 0x000fea0003800000 */
.L_x_1:
[----:B------:R-:W1:Y:S01]  /*0140*/  LDCU UR4, c[0x0][0x880] ;  /* 0x00011000ff0477ac */ /* 0x000e620008000800 */
[----:B------:R-:W-:Y:S01]  /*0150*/  HFMA2 R79, -RZ, RZ, 0, 5.9604644775390625e-08 ;  /* 0x00000001ff4f7431 */ /* 0x000fe200000001ff */
[----:B-1----:R-:W-:-:S07]  /*0160*/  MOV R39, UR4 ;  /* 0x0000000400277c02 */ /* 0x002fce0008000f00 */
.L_x_0:
[----:B------:R-:W2:Y:S02]  /*0170*/  LDCU.64 UR4, c[0x0][0x8b0] ;  /* 0x00011600ff0477ac */ /* 0x000ea40008000a00 */
[----:B--2---:R-:W-:-:S04]  /*0180*/  UISETP.NE.U32.AND UP0, UPT, UR4, URZ, UPT ;  /* 0x000000ff0400728c */ /* 0x004fc8000bf05070 */
[----:B------:R-:W-:-:S09]  /*0190*/  UISETP.NE.AND.EX UP0, UPT, UR5, URZ, UPT, UP0 ;  /* 0x000000ff0500728c */ /* 0x000fd2000bf05300 */
[----:B------:R-:W-:Y:S05]  /*01a0*/  BRA.U UP0, `(.L_x_2) ;  /* 0x0000000100287547 */ /* 0x000fea000b800000 */
[----:B------:R-:W2:Y:S02]  /*01b0*/  LDCU.64 UR4, c[0x0][0x8a8] ;  /* 0x00011500ff0477ac */ /* 0x000ea40008000a00 */
[----:B--2---:R-:W-:-:S04]  /*01c0*/  UISETP.NE.U32.AND UP0, UPT, UR4, URZ, UPT ;  /* 0x000000ff0400728c */ /* 0x004fc8000bf05070 */
[----:B------:R-:W-:-:S09]  /*01d0*/  UISETP.NE.AND.EX UP0, UPT, UR5, URZ, UPT, UP0 ;  /* 0x000000ff0500728c */ /* 0x000fd2000bf05300 */
[----:B------:R-:W-:Y:S05]  /*01e0*/  BRA.U !UP0, `(.L_x_3) ;  /* 0x0000000108107547 */ /* 0x000fea000b800000 */
[----:B-1----:R-:W1:Y:S01]  /*01f0*/  LDC.64 R2, c[0x0][0x8a8] ;  /* 0x00022a00ff027b82 */ /* 0x002e620000000a00 */
[----:B------:R-:W1:Y:S02]  /*0200*/  LDCU.64 UR4, c[0x0][0x358] ;  /* 0x00006b00ff0477ac */ /* 0x000e640008000a00 */
[----:B-1----:R2:W5:Y:S01]  /*0210*/  LDG.E R38, desc[UR4][R2.64] ;  /* 0x0000000402267981 */ /* 0x002562000c1e1900 */
[----:B------:R-:W-:Y:S05]  /*0220*/  BRA `(.L_x_2) ;  /* 0x0000000000087947 */ /* 0x000fea0003800000 */
.L_x_3:
[----:B------:R-:W2:Y:S02]  /*0230*/  LDCU UR4, c[0x0][0x8a0] ;  /* 0x00011400ff0477ac */ /* 0x000ea40008000800 */
[----:B--2---:R-:W-:Y:S02]  /*0240*/  MOV R38, UR4 ;  /* 0x0000000400267c02 */ /* 0x004fe40008000f00 */
.L_x_2:
[----:B------:R-:W-:Y:S01]  /*0250*/  IMAD.U32 R0, RZ, RZ, UR22 ;  /* 0x00000016ff007e24 */ /* 0x000fe2000f8e00ff */
[----:B------:R-:W-:Y:S04]  /*0260*/  BSSY.RECONVERGENT B0, `(.L_x_4) ;  /* 0x000000c000007945 */ /* 0x000fe80003800200 */
[C---:B------:R-:W-:Y:S02]  /*0270*/  ISETP.NE.OR P1, PT, R0.reuse, 0x1, !P3 ;  /* 0x000000010000780c */ /* 0x040fe40005f25670 */
[----:B------:R-:W-:-:S11]  /*0280*/  ISETP.NE.OR P0, PT, R0, 0x3, !P3 ;  /* 0x000000030000780c */ /* 0x000fd60005f05670 */
[----:B------:R-:W-:Y:S05]  /*0290*/  @P1 BRA `(.L_x_5) ;  /* 0x0000000000201947 */ /* 0x000fea0003800000 */
[----:B------:R-:W3:Y:S02]  /*02a0*/  LDCU.64 UR4, c[0x0][0x348] ;  /* 0x00006900ff0477ac */ /* 0x000ee40008000a00 */
[----:B---3--:R-:W-:Y:S02]  /*02b0*/  UIADD3 UR6, UP1, UPT, UR4, 0x80, URZ ;  /* 0x0000008004067890 */ /* 0x008fe4000ff3e0ff */
[----:B------:R-:W-:Y:S02]  /*02c0*/  UIADD3 UR4, UP0, UPT, UR4, 0x180, URZ ;  /* 0x0000018004047890 */ /* 0x000fe4000ff1e0ff */
[----:B------:R-:W-:Y:S02]  /*02d0*/  UIADD3.X UR7, UPT, UPT, URZ, UR5, URZ, UP1, !UPT ;  /* 0x00000005ff077290 */ /* 0x000fe40008ffe4ff */
[----:B------:R-:W-:-:S07]  /*02e0*/  UIADD3.X UR5, UPT, UPT, URZ, UR5, URZ, UP0, !UPT ;  /* 0x00000005ff057290 */ /* 0x000fce00087fe4ff */
[----:B------:R3:W-:Y:S02]  /*02f0*/  UTMACCTL.PF [UR6] ;  /* 0x00000000060079b9 */ /* 0x0007e40008040000 */
[----:B------:R3:W-:Y:S02]  /*0300*/  UTMACCTL.PF [UR4] ;  /* 0x00000000040079b9 */ /* 0x0007e40008040000 */
[----:B---3--:R-:W-:Y:S01]  /*0310*/  NOP ;  /* 0x0000000000007918 */ /* 0x008fe20000000000 */
.L_x_5:
[----:B------:R-:W-:Y:S05]  /*0320*/  BSYNC.RECONVERGENT B0 ;  /* 0x0000000000007941 */ /* 0x000fea0003800200 */
.L_x_4:
[----:B------:R-:W-:Y:S04]  /*0330*/  BSSY.RECONVERGENT B0, `(.L_x_6) ;  /* 0x000000a000007945 */ /* 0x000fe80003800200 */
        /* <DEDUP_REMOVED lines=9> */
.L_x_7:
[----:B------:R-:W-:Y:S05]  /*03d0*/  BSYNC.RECONVERGENT B0 ;  /* 0x0000000000007941 */ /* 0x000fea0003800200 */
.L_x_6:
[----:B------:R-:W3:Y:S01]  /*03e0*/  LDCU.64 UR4, c[0x0][0x888] ;  /* 0x00011100ff0477ac */ /* 0x000ee20008000a00 */
[----:B------:R-:W-:Y:S02]  /*03f0*/  UISETP.EQ.U32.AND UP1, UPT, UR8, URZ, UPT ;  /* 0x000000ff0800728c */ /* 0x000fe4000bf22070 */
[----:B------:R-:W-:Y:S02]  /*0400*/  UPLOP3.LUT UP3, UPT, UPT, UPT, UPT, 0x80, 0x8 ;  /* 0x000000000008789c */ /* 0x000fe40003f6f070 */
[----:B---3--:R-:W-:-:S04]  /*0410*/  UISETP.NE.U32.AND UP0, UPT, UR4, URZ, UPT ;  /* 0x000000ff0400728c */ /* 0x008fc8000bf05070 */
[----:B------:R-:W-:-:S04]  /*0420*/  UISETP.NE.AND.EX UP0, UPT, UR5, URZ, UPT, UP0 ;  /* 0x000000ff0500728c */ /* 0x000fc8000bf05300 */
[----:B------:R-:W-:-:S04]  /*0430*/  UISETP.EQ.OR.EX UP2, UPT, UR9, URZ, !UP0, UP1 ;  /* 0x000000ff0900728c */ /* 0x000fc8000c742710 */
[----:B------:R-:W-:-:S05]  /*0440*/  UP2UR UR61, UPR, URZ, 0x4 ;  /* 0x00000004ff3d7883 */ /* 0x000fca0008000000 */
[----:B------:R-:W-:Y:S07]  /*0450*/  BRA.U !UP2, `(.L_x_8) ;  /* 0x000000010a207547 */ /* 0x000fee000b800000 */
[----:B------:R-:W-:Y:S01]  /*0460*/  UISETP.NE.U32.AND UP1, UPT, UR8, URZ, UPT ;  /* 0x000000ff0800728c */ /* 0x000fe2000bf25070 */
[----:B-----5:R-:W-:Y:S01]  /*0470*/  FSETP.NEU.AND P0, PT, R39, RZ, PT ;  /* 0x000000ff2700720b */ /* 0x020fe20003f0d000 */
[----:B------:R-:W-:Y:S02]  /*0480*/  USEL UR4, URZ, 0xffffffff, UP0 ;  /* 0xffffffffff047887 */ /* 0x000fe40008000000 */
[----:B------:R-:W-:-:S10]  /*0490*/  UISETP.NE.AND.EX UP1, UPT, UR9, URZ, UPT, UP1 ;  /* 0x000000ff0900728c */ /* 0x000fd4000bf25310 */
[----:B------:R-:W-:Y:S01]  /*04a0*/  VOTEU.ANY UP0, P0 ;  /* 0x0000000000ff7886 */ /* 0x000fe20000000100 */
[----:B------:R-:W-:-:S04]  /*04b0*/  @!UP1 USEL UR4, URZ, 0xffffffff, UP0 ;  /* 0xffffffffff049887 */ /* 0x000fc80008000000 */
[----:B------:R-:W-:-:S04]  /*04c0*/  ULOP3.LUT UR4, UR4, 0x1, URZ, 0xc0, !UPT ;  /* 0x0000000104047892 */ /* 0x000fc8000f8ec0ff */
[----:B------:R-:W-:-:S11]  /*04d0*/  UISETP.NE.U32.AND UP3, UPT, UR4, 0x1, UPT ;  /* 0x000000010400788c */ /* 0x000fd6000bf65070 */
.L_x_8:
[----:B-12---:R-:W1:Y:S01]  /*04e0*/  SHFL.IDX PT, R2, R80, RZ, 0x1f ;  /* 0x00001fff50027589 */ /* 0x006e6200000e0000 */
[----:B------:R-:W-:-:S04]  /*04f0*/  UISETP.NE.AND UP0, UPT, UR22, 0x2, UPT ;  /* 0x000000021600788c */ /* 0x000fc8000bf05270 */
[----:B------:R-:W-:Y:S01]  /*0500*/  USEL UR34, URZ, 0x1, UP0 ;  /* 0x00000001ff227887 */ /* 0x000fe20008000000 */
[----:B-1----:R-:W-:-:S13]  /*0510*/  ISETP.NE.AND P0, PT, R2, RZ, PT ;  /* 0x000000ff0200720c */ /* 0x002fda0003f05270 */
[----:B------:R-:W-:Y:S05]  /*0520*/  @P0 BRA `(.L_x_9) ;  /* 0x0000000400f40947 */ /* 0x000fea0003800000 */
[----:B------:R-:W-:Y:S01]  /*0530*/  ELECT P0, URZ, PT ;  /* 0x0000000000ff782f */ /* 0x000fe20003800000 */
[----:B------:R-:W-:-:S12]  /*0540*/  BSSY.RECONVERGENT B0, `(.L_x_9) ;  /* 0x000007b000007945 */ /* 0x000fd80003800200 */
[----:B------:R-:W-:Y:S05]  /*0550*/  @!P0 BRA `(.L_x_10) ;  /* 0x0000000400e48947 */ /* 0x000fea0003800000 */
[----:B------:R-:W1:Y:S01]  /*0560*/  S2UR UR4, SR_CgaCtaId ;  /* 0x00000000000479c3 */ /* 0x000e620000008800 */
[----:B------:R-:W-:Y:S01]  /*0570*/  UMOV UR5, 0x400 ;  /* 0x0000040000057882 */ /* 0x000fe20000000000 */
[----:B------:R-:W-:Y:S01]  /*0580*/  UMOV UR8, 0x1 ;  /* 0x0000000100087882 */ /* 0x000fe20000000000 */
[----:B------:R-:W-:Y:S01]  /*0590*/  UMOV UR6, 0x4 ;  /* 0x0000000400067882 */ /* 0x000fe20000000000 */
[----:B------:R-:W-:-:S04]  /*05a0*/  UIADD3 UR8, UPT, UPT, -UR8, 0x100000, URZ ;  /* 0x0010000008087890 */ /* 0x000fc8000fffe1ff */
[----:B------:R-:W-:Y:S02]  /*05b0*/  USHF.L.U32 UR9, UR8, 0xb, URZ ;  /* 0x0000000b08097899 */ /* 0x000fe400080006ff */
[----:B------:R-:W-:Y:S02]  /*05c0*/  USHF.L.U32 UR8, UR8, 0x1, URZ ;  /* 0x0000000108087899 */ /* 0x000fe400080006ff */
[----:B------:R-:W-:-:S04]  /*05d0*/  UIADD3 UR6, UPT, UPT, -UR6, 0x100000, URZ ;  /* 0x0010000006067890 */ /* 0x000fc8000fffe1ff */
[----:B------:R-:W-:Y:S02]  /*05e0*/  USHF.L.U32 UR7, UR6, 0xb, URZ ;  /* 0x0000000b06077899 */ /* 0x000fe400080006ff */
[----:B------:R-:W-:Y:S02]  /*05f0*/  USHF.L.U32 UR6, UR6, 0x1, URZ ;  /* 0x0000000106067899 */ /* 0x000fe400080006ff */
[----:B-1----:R-:W-:Y:S01]  /*0600*/  ULEA UR4, UR4, UR5, 0x18 ;  /* 0x0000000504047291 */ /* 0x002fe2000f8ec0ff */
[----:B------:R-:W1:Y:S11]  /*0610*/  FENCE.VIEW.ASYNC.S ;  /* 0x00000000000073c6 */ /* 0x000e760000000000 */
[----:B-1----:R1:W2:Y:S01]  /*0620*/  SYNCS.EXCH.64 URZ, [UR4], UR8 ;  /* 0x0000000804ff75b2 */ /* 0x0022a20008000100 */
[----:B------:R1:W3:Y:S01]  /*0630*/  SYNCS.EXCH.64 URZ, [UR4+0x1b0], UR6 ;  /* 0x0001b00604ff75b2 */ /* 0x0002e20008000100 */
[----:B------:R1:W4:Y:S01]  /*0640*/  SYNCS.EXCH.64 URZ, [UR4+0x8], UR8 ;  /* 0x0000080804ff75b2 */ /* 0x0003220008000100 */
[----:B------:R1:W1:Y:S01]  /*0650*/  SYNCS.EXCH.64 URZ, [UR4+0x1b8], UR6 ;  /* 0x0001b80604ff75b2 */ /* 0x0002620008000100 */
        /* <DEDUP_REMOVED lines=104> */
[----:B--234-:R-:W-:Y:S01]  /*0ce0*/  NOP ;  /* 0x0000000000007918 */ /* 0x01cfe20000000000 */
.L_x_10:
[----:B-1----:R-:W-:Y:S05]  /*0cf0*/  BSYNC.RECONVERGENT B0 ;  /* 0x0000000000007941 */ /* 0x002fea0003800200 */
.L_x_9:
[----:B------:R-:W1:Y:S01]  /*0d00*/  SHFL.IDX PT, R2, R80, RZ, 0x1f ;  /* 0x00001fff50027589 */ /* 0x000e6200000e0000 */
[----:B------:R-:W-:Y:S01]  /*0d10*/  NOP ;  /* 0x0000000000007918 */ /* 0x000fe20000000000 */
[----:B-1----:R-:W-:-:S13]  /*0d20*/  ISETP.NE.AND P0, PT, R2, 0x1, PT ;  /* 0x000000010200780c */ /* 0x002fda0003f05270 */
[----:B------:R-:W-:Y:S05]  /*0d30*/  @P0 BRA `(.L_x_11) ;  /* 0x0000000000400947 */ /* 0x000fea0003800000 */
        /* <DEDUP_REMOVED lines=9> */
[----:B------:R-:W-:Y:S01]  /*0dd0*/  USHF.L.U32 UR6, UR6, 0x1, URZ ;  /* 0x0000000106067899 */ /* 0x000fe200080006ff */
[----:B------:R-:W-:Y:S01]  /*0de0*/  ELECT P0, URZ, PT ;  /* 0x0000000000ff782f */ /* 0x000fe20003800000 */
[----:B-1----:R-:W-:Y:S01]  /*0df0*/  ULEA UR4, UR4, UR5, 0x18 ;  /* 0x0000000504047291 */ /* 0x002fe2000f8ec0ff */
[----:B------:R-:W1:Y:S11]  /*0e00*/  FENCE.VIEW.ASYNC.S ;  /* 0x00000000000073c6 */ /* 0x000e760000000000 */
[----:B-1----:R1:W2:Y:S01]  /*0e10*/  SYNCS.EXCH.64 URZ, [UR4+0x360], UR8 ;  /* 0x0003600804ff75b2 */ /* 0x0022a20008000100 */
[----:B------:R1:W3:Y:S01]  /*0e20*/  SYNCS.EXCH.64 URZ, [UR4+0x368], UR6 ;  /* 0x0003680604ff75b2 */ /* 0x0002e20008000100 */
[----:B------:R-:W-:Y:S01]  /*0e30*/  NOP ;  /* 0x0000000000007918 */ /* 0x000fe20000000000 */
.L_x_11:
[----:B------:R-:W4:Y:S01]  /*0e40*/  SHFL.IDX PT, R2, R80, RZ, 0x1f ;  /* 0x00001fff50027589 */ /* 0x000f2200000e0000 */
[----:B------:R-:W-:Y:S01]  /*0e50*/  NOP ;  /* 0x0000000000007918 */ /* 0x000fe20000000000 */
[----:B----4-:R-:W-:-:S13]  /*0e60*/  ISETP.NE.AND P0, PT, R2, 0x3, PT ;  /* 0x000000030200780c */ /* 0x010fda0003f05270 */
[----:B------:R-:W-:Y:S05]  /*0e70*/  @P0 BRA `(.L_x_12) ;  /* 0x0000000000300947 */ /* 0x000fea0003800000 */
[----:B-1----:R-:W1:Y:S01]  /*0e80*/  S2UR UR6, SR_CgaCtaId ;  /* 0x00000000000679c3 */ /* 0x002e620000008800 */
[----:B------:R-:W-:Y:S01]  /*0e90*/  UMOV UR4, 0x400 ;  /* 0x0000040000047882 */ /* 0x000fe20000000000 */
[----:B------:R-:W-:Y:S01]  /*0ea0*/  UMOV UR5, 0x20 ;  /* 0x0000002000057882 */ /* 0x000fe20000000000 */
[----:B------:R-:W-:Y:S01]  /*0eb0*/  ELECT P0, URZ, PT ;  /* 0x0000000000ff782f */ /* 0x000fe20003800000 */
[----:B-1----:R-:W-:Y:S02]  /*0ec0*/  ULEA UR6, UR6, UR4, 0x18 ;  /* 0x0000000406067291 */ /* 0x002fe4000f8ec0ff */
[----:B------:R-:W-:-:S04]  /*0ed0*/  UIADD3 UR4, UPT, UPT, -UR5, 0x100000, URZ ;  /* 0x0010000005047890 */ /* 0x000fc8000fffe1ff */
[----:B------:R-:W-:Y:S02]  /*0ee0*/  USHF.L.U32 UR5, UR4, 0xb, URZ ;  /* 0x0000000b04057899 */ /* 0x000fe400080006ff */
[----:B------:R-:W-:Y:S01]  /*0ef0*/  USHF.L.U32 UR4, UR4, 0x1, URZ ;  /* 0x0000000104047899 */ /* 0x000fe200080006ff */
[----:B------:R-:W1:Y:S11]  /*0f00*/  FENCE.VIEW.ASYNC.S ;  /* 0x00000000000073c6 */ /* 0x000e760000000000 */
[----:B-1----:R4:W1:Y:S01]  /*0f10*/  SYNCS.EXCH.64 URZ, [UR6+0x370], UR4 ;  /* 0x0003700406ff75b2 */ /* 0x0028620008000100 */
[----:B------:R4:W1:Y:S02]  /*0f20*/  SYNCS.EXCH.64 URZ, [UR6+0x378], UR4 ;  /* 0x0003780406ff75b2 */ /* 0x0008640008000100 */
[----:B----4-:R-:W-:Y:S01]  /*0f30*/  NOP ;  /* 0x0000000000007918 */ /* 0x010fe20000000000 */
.L_x_12:
[----:B------:R-:W4:Y:S01]  /*0f40*/  SHFL.IDX PT, R2, R80, RZ, 0x1f ;  /* 0x00001fff50027589 */ /* 0x000f2200000e0000 */
[----:B------:R-:W-:Y:S01]  /*0f50*/  NOP ;  /* 0x0000000000007918 */ /* 0x000fe20000000000 */
[----:B----4-:R-:W-:-:S13]  /*0f60*/  ISETP.NE.AND P0, PT, R2, 0x4, PT ;  /* 0x000000040200780c */ /* 0x010fda0003f05270 */
[----:B------:R-:W-:Y:S05]  /*0f70*/  @P0 BRA `(.L_x_13) ;  /* 0x00000000004c0947 */ /* 0x000fea0003800000 */
[----:B-1----:R-:W1:Y:S01]  /*0f80*/  S2UR UR6, SR_CgaCtaId ;  /* 0x00000000000679c3 */ /* 0x002e620000008800 */
[----:B------:R-:W-:Y:S01]  /*0f90*/  UMOV UR4, 0x3a0 ;  /* 0x000003a000047882 */ /* 0x000fe20000000000 */
[----:B------:R-:W-:Y:S01]  /*0fa0*/  UMOV UR5, 0x400 ;  /* 0x0000040000057882 */ /* 0x000fe20000000000 */
[----:B------:R-:W-:Y:S01]  /*0fb0*/  USEL UR4, UR4, 0x320, UP3 ;  /* 0x0000032004047887 */ /* 0x000fe20009800000 */
[----:B------:R-:W-:Y:S01]  /*0fc0*/  UMOV UR8, 0x1 ;  /* 0x0000000100087882 */ /* 0x000fe20000000000 */
[----:B------:R-:W-:Y:S01]  /*0fd0*/  ELECT P0, URZ, PT ;  /* 0x0000000000ff782f */ /* 0x000fe20003800000 */
[----:B------:R-:W-:-:S04]  /*0fe0*/  UIADD3 UR8, UPT, UPT, -UR8, 0x100000, URZ ;  /* 0x0010000008087890 */ /* 0x000fc8000fffe1ff */
[----:B------:R-:W-:Y:S02]  /*0ff0*/  USHF.L.U32 UR9, UR8, 0xb, URZ ;  /* 0x0000000b08097899 */ /* 0x000fe400080006ff */
[----:B------:R-:W-:Y:S02]  /*1000*/  USHF.L.U32 UR8, UR8, 0x1, URZ ;  /* 0x0000000108087899 */ /* 0x000fe400080006ff */
[----:B-1----:R-:W-:Y:S02]  /*1010*/  ULEA UR6, UR6, UR5, 0x18 ;  /* 0x0000000506067291 */ /* 0x002fe4000f8ec0ff */
[----:B------:R-:W-:-:S04]  /*1020*/  UIADD3 UR4, UPT, UPT, -UR4, 0x100000, URZ ;  /* 0x0010000004047890 */ /* 0x000fc8000fffe1ff */
[----:B------:R-:W-:Y:S02]  /*1030*/  USHF.L.U32 UR5, UR4, 0xb, URZ ;  /* 0x0000000b04057899 */ /* 0x000fe400080006ff */
[----:B------:R-:W-:Y:S01]  /*1040*/  USHF.L.U32 UR4, UR4, 0x1, URZ ;  /* 0x0000000104047899 */ /* 0x000fe200080006ff */
[----:B------:R-:W1:Y:S03]  /*1050*/  FENCE.VIEW.ASYNC.S ;  /* 0x00000000000073c6 */ /* 0x000e660000000000 */
[----:B-1----:R4:W1:Y:S08]  /*1060*/  SYNCS.EXCH.64 URZ, [UR6+0x380], UR8 ;  /* 0x0003800806ff75b2 */ /* 0x0028700008000100 */
[----:B------:R4:W1:Y:S01]  /*1070*/  SYNCS.EXCH.64 URZ, [UR6+0x390], UR4 ;  /* 0x0003900406ff75b2 */ /* 0x0008620008000100 */
[----:B------:R4:W1:Y:S01]  /*1080*/  SYNCS.EXCH.64 URZ, [UR6+0x388], UR8 ;  /* 0x0003880806ff75b2 */ /* 0x0008620008000100 */
[----:B------:R4:W1:Y:S02]  /*1090*/  SYNCS.EXCH.64 URZ, [UR6+0x398], UR4 ;  /* 0x0003980406ff75b2 */ /* 0x0008640008000100 */
[----:B----4-:R-:W-:Y:S01]  /*10a0*/  NOP ;  /* 0x0000000000007918 */ /* 0x010fe20000000000 */
.L_x_13:
[----:B------:R-:W4:Y:S01]  /*10b0*/  SHFL.IDX PT, R2, R80, RZ, 0x1f ;  /* 0x00001fff50027589 */ /* 0x000f2200000e0000 */
[----:B------:R-:W-:Y:S01]  /*10c0*/  NOP ;  /* 0x0000000000007918 */ /* 0x000fe20000000000 */
[----:B----4-:R-:W-:-:S13]  /*10d0*/  ISETP.NE.AND P0, PT, R2, 0x5, PT ;  /* 0x000000050200780c */ /* 0x010fda0003f05270 */
[----:B------:R-:W-:Y:S05]  /*10e0*/  @P0 BRA `(.L_x_14) ;  /* 0x0000000000580947 */ /* 0x000fea0003800000 */
[----:B-1----:R-:W1:Y:S01]  /*10f0*/  S2UR UR4, SR_CgaCtaId ;  /* 0x00000000000479c3 */ /* 0x002e620000008800 */
        /* <DEDUP_REMOVED lines=12> */
[----:B-1----:R4:W1:Y:S01]  /*11c0*/  SYNCS.EXCH.64 URZ, [UR4+0x3a0], UR8 ;  /* 0x0003a00804ff75b2 */ /* 0x0028620008000100 */
[----:B------:R4:W1:Y:S01]  /*11d0*/  SYNCS.EXCH.64 URZ, [UR4+0x3c0], UR6 ;  /* 0x0003c00604ff75b2 */ /* 0x0008620008000100 */
[----:B------:R4:W1:Y:S01]  /*11e0*/  SYNCS.EXCH.64 URZ, [UR4+0x3a8], UR8 ;  /* 0x0003a80804ff75b2 */ /* 0x0008620008000100 */
[----:B------:R4:W1:Y:S01]  /*11f0*/  SYNCS.EXCH.64 URZ, [UR4+0x3c8], UR6 ;  /* 0x0003c80604ff75b2 */ /* 0x0008620008000100 */
[----:B------:R4:W1:Y:S01]  /*1200*/  SYNCS.EXCH.64 URZ, [UR4+0x3b0], UR8 ;  /* 0x0003b00804ff75b2 */ /* 0x0008620008000100 */
[----:B------:R4:W1:Y:S01]  /*1210*/  SYNCS.EXCH.64 URZ, [UR4+0x3d0], UR6 ;  /* 0x0003d00604ff75b2 */ /* 0x0008620008000100 */
[----:B------:R4:W1:Y:S01]  /*1220*/  SYNCS.EXCH.64 URZ, [UR4+0x3b8], UR8 ;  /* 0x0003b80804ff75b2 */ /* 0x0008620008000100 */
[----:B------:R4:W1:Y:S02]  /*1230*/  SYNCS.EXCH.64 URZ, [UR4+0x3d8], UR6 ;  /* 0x0003d80604ff75b2 */ /* 0x0008640008000100 */
[----:B----4-:R-:W-:Y:S01]  /*1240*/  NOP ;  /* 0x0000000000007918 */ /* 0x010fe20000000000 */
.L_x_14:
[----:B------:R-:W4:Y:S01]  /*1250*/  SHFL.IDX PT, R2, R80, RZ, 0x1f ;  /* 0x00001fff50027589 */ /* 0x000f2200000e0000 */
[----:B------:R-:W1:Y:S01]  /*1260*/  S2UR UR48, SR_CgaCtaId ;  /* 0x00000000003079c3 */ /* 0x000e620000008800 */
[----:B------:R-:W-:Y:S01]  /*1270*/  NOP ;  /* 0x0000000000007918 */ /* 0x000fe20000000000 */
[----:B----4-:R-:W-:-:S13]  /*1280*/  ISETP.NE.AND P0, PT, R2, 0x3, PT ;  /* 0x000000030200780c */ /* 0x010fda0003f05270 */
[----:B-1----:R-:W-:Y:S05]  /*1290*/  @P0 BRA `(.L_x_15) ;  /* 0x0000000000340947 */ /* 0x002fea0003800000 */
[----:B------:R-:W-:Y:S01]  /*12a0*/  UMOV UR4, 0x400 ;  /* 0x0000040000047882 */ /* 0x000fe20000000000 */
[----:B------:R-:W-:Y:S01]  /*12b0*/  UMOV UR6, 0x20 ;  /* 0x0000002000067882 */ /* 0x000fe20000000000 */
[----:B------:R-:W-:Y:S02]  /*12c0*/  ULEA UR4, UR48, UR4, 0x18 ;  /* 0x0000000430047291 */ /* 0x000fe4000f8ec0ff */
[----:B------:R-:W-:-:S04]  /*12d0*/  UIADD3 UR6, UPT, UPT, -UR6, 0x100000, URZ ;  /* 0x0010000006067890 */ /* 0x000fc8000fffe1ff */
[----:B------:R-:W-:Y:S02]  /*12e0*/  USHF.L.U32 UR7, UR6, 0xb, URZ ;  /* 0x0000000b06077899 */ /* 0x000fe400080006ff */
[----:B------:R-:W-:Y:S01]  /*12f0*/  USHF.L.U32 UR6, UR6, 0x1, URZ ;  /* 0x0000000106067899 */ /* 0x000fe200080006ff */
[----:B------:R-:W-:Y:S01]  /*1300*/  ELECT P0, URZ, PT ;  /* 0x0000000000ff782f */ /* 0x000fe20003800000 */
[----:B------:R-:W1:Y:S10]  /*1310*/  FENCE.VIEW.ASYNC.S ;  /* 0x00000000000073c6 */ /* 0x000e740000000000 */
[----:B-1----:R1:W4:Y:S01]  /*1320*/  SYNCS.EXCH.64 URZ, [UR4+0x3e0], UR6 ;  /* 0x0003e00604ff75b2 */ /* 0x0023220008000100 */
[----:B------:R1:W1:Y:S01]  /*1330*/  SYNCS.EXCH.64 URZ, [UR4+0x3f0], UR6 ;  /* 0x0003f00604ff75b2 */ /* 0x0002620008000100 */
[----:B------:R1:W1:Y:S01]  /*1340*/  SYNCS.EXCH.64 URZ, [UR4+0x3e8], UR6 ;  /* 0x0003e80604ff75b2 */ /* 0x0002620008000100 */
[----:B------:R1:W1:Y:S01]  /*1350*/  SYNCS.EXCH.64 URZ, [UR4+0x3f8], UR6 ;  /* 0x0003f80604ff75b2 */ /* 0x0002620008000100 */
[----:B------:R-:W-:Y:S01]  /*1360*/  NOP ;  /* 0x0000000000007918 */ /* 0x000fe20000000000 */
.L_x_15:
[----:B-1----:R-:W1:Y:S01]  /*1370*/  LDCU UR4, c[0x0][0x36c] ;  /* 0x00006d80ff0477ac */ /* 0x002e620008000800 */
[----:B------:R-:W-:Y:S01]  /*1380*/  ISETP.NE.OR P3, PT, R0, 0x2, !P3 ;  /* 0x000000020000780c */ /* 0x000fe20005f65670 */
[----:B------:R-:W-:Y:S01]  /*1390*/  NOP ;  /* 0x0000000000007918 */ /* 0x000fe20000000000 */
[----:B------:R-:W-:Y:S01]  /*13a0*/  LOP3.LUT R0, R76, 0x1f, RZ, 0xc0, !PT ;  /* 0x0000001f4c007812 */ /* 0x000fe200078ec0ff */
[----:B------:R-:W-:Y:S02]  /*13b0*/  UISETP.NE.AND UP4, UPT, UR22, URZ, UPT ;  /* 0x000000ff1600728c */ /* 0x000fe4000bf85270 */
[----:B-1----:R-:W-:-:S09]  /*13c0*/  UISETP.EQ.U32.AND UP5, UPT, UR4, 0x1, UPT ;  /* 0x000000010400788c */ /* 0x002fd2000bfa2070 */
[----:B------:R-:W-:Y:S05]  /*13d0*/  BRA.U !UP5, `(.L_x_16) ;  /* 0x000000010d087547 */ /* 0x000fea000b800000 */
[----:B--234-:R-:W-:Y:S01]  /*13e0*/  UCGABAR_ARV ;  /* 0x00000000000079c7 */ /* 0x01cfe20008000000 */
[----:B------:R-:W-:Y:S05]  /*13f0*/  BRA `(.L_x_17) ;  /* 0x0000000000047947 */ /* 0x000fea0003800000 */
.L_x_16:
[----:B--234-:R-:W-:Y:S01]  /*1400*/  NOP ;  /* 0x0000000000007918 */ /* 0x01cfe20000000000 */
.L_x_17:
[----:B------:R-:W1:Y:S01]  /*1410*/  S2UR UR7, SR_CTAID.X ;  /* 0x00000000000779c3 */ /* 0x000e620000002500 */
[----:B------:R-:W-:-:S05]  /*1420*/  CS2R.32 R3, SR_CgaSize ;  /* 0x0000000000037805 */ /* 0x000fca0000008a00 */
[----:B------:R-:W-:-:S05]  /*1430*/  IMAD R3, R3, -0xa0, RZ ;  /* 0xffffff6003037824 */ /* 0x000fca00078e02ff */
[----:B------:R-:W-:-:S14]  /*1440*/  R2UR UR5, R3 ;  /* 0x00000000030572ca */ /* 0x000fdc00000e0000 */
[----:B------:R-:W2:Y:S01]  /*1450*/  LDCU UR5, c[0x0][UR5+0x2b0] ;  /* 0x00005600050577ac */ /* 0x000ea20008000800 */
[----:B------:R-:W-:-:S05]  /*1460*/  CS2R.32 R3, SR_CgaSize ;  /* 0x0000000000037805 */ /* 0x000fca0000008a00 */
[----:B------:R-:W-:-:S05]  /*1470*/  IMAD R3, R3, -0xa0, RZ ;  /* 0xffffff6003037824 */ /* 0x000fca00078e02ff */
[----:B------:R-:W-:-:S14]  /*1480*/  R2UR UR4, R3 ;  /* 0x00000000030472ca */ /* 0x000fdc00000e0000 */
[----:B------:R-:W3:Y:S01]  /*1490*/  LDCU UR4, c[0x0][UR4+0x2b4] ;  /* 0x00005680040477ac */ /* 0x000ee20008000800 */
[----:B------:R-:W4:Y:S01]  /*14a0*/  S2UR UR8, SR_CTAID.Y ;  /* 0x00000000000879c3 */ /* 0x000f220000002600 */
[----:B------:R-:W3:Y:S01]  /*14b0*/  LDCU UR23, c[0x0][0xb24] ;  /* 0x00016480ff1777ac */ /* 0x000ee20008000800 */
[----:B------:R-:W-:-:S05]  /*14c0*/  CS2R.32 R3, SR_CgaSize ;  /* 0x0000000000037805 */ /* 0x000fca0000008a00 */
[----:B------:R-:W-:-:S05]  /*14d0*/  IMAD R3, R3, -0xa0, RZ ;  /* 0xffffff6003037824 */ /* 0x000fca00078e02ff */
[----:B------:R-:W-:-:S14]  /*14e0*/  R2UR UR60, R3 ;  /* 0x00000000033c72ca */ /* 0x000fdc00000e0000 */
[----:B------:R-:W3:Y:S01]  /*14f0*/  LDCU UR60, c[0x0][UR60+0x2a0] ;  /* 0x000054003c3c77ac */ /* 0x000ee20008000800 */
[----:B------:R-:W1:Y:S01]  /*1500*/  S2UR UR36, SR_CTAID.Z ;  /* 0x00000000002479c3 */ /* 0x000e620000002700 */
[----:B------:R-:W-:-:S05]  /*1510*/  CS2R.32 R3, SR_CgaSize ;  /* 0x0000000000037805 */ /* 0x000fca0000008a00 */
[----:B------:R-:W-:-:S05]  /*1520*/  IMAD R3, R3, -0xa0, RZ ;  /* 0xffffff6003037824 */ /* 0x000fca00078e02ff */
[----:B------:R-:W-:-:S14]  /*1530*/  R2UR UR57, R3 ;  /* 0x00000000033972ca */ /* 0x000fdc00000e0000 */
[----:B------:R-:W3:Y:S01]  /*1540*/  LDCU UR57, c[0x0][UR57+0x2a4] ;  /* 0x00005480393977ac */ /* 0x000ee20008000800 */
[----:B------:R-:W3:Y:S01]  /*1550*/  LDCU UR40, c[0x0][0xb24] ;  /* 0x00016480ff2877ac */ /* 0x000ee20008000800 */
[----:B-1----:R-:W-:Y:S01]  /*1560*/  I2FP.F32.U32 R3, UR7 ;  /* 0x0000000700037c45 */ /* 0x002fe20008201000 */
[----:B------:R-:W1:Y:S04]  /*1570*/  LDCU UR26, c[0x0][0xb30] ;  /* 0x00016600ff1a77ac */ /* 0x000e680008000800 */
[----:B--2---:R-:W-:Y:S01]  /*1580*/  FMUL R3, R3, UR5 ;  /* 0x0000000503037c20 */ /* 0x004fe20008400000 */
[----:B------:R-:W-:Y:S01]  /*1590*/  USHF.L.U32 UR24, UR48, 0x9, URZ ;  /* 0x0000000930187899 */ /* 0x000fe200080006ff */
[----:B----4-:R-:W-:Y:S01]  /*15a0*/  I2FP.F32.U32 R2, UR8 ;  /* 0x0000000800027c45 */ /* 0x010fe20008201000 */
[----:B---3--:R-:W-:-:S03]  /*15b0*/  UISETP.GE.AND UP2, UPT, UR23, 0x1, UPT ;  /* 0x000000011700788c */ /* 0x008fc6000bf46270 */
[----:B------:R-:W2:Y:S01]  /*15c0*/  F2I.U32.TRUNC.NTZ R3, R3 ;  /* 0x0000000300037305 */ /* 0x000ea2000020f000 */
[----:B------:R-:W-:Y:S01]  /*15d0*/  UMOV UR46, UR7 ;  /* 0x00000007002e7c82 */ /* 0x000fe20008000000 */
[----:B------:R-:W-:Y:S01]  /*15e0*/  FMUL R2, R2, UR4 ;  /* 0x0000000402027c20 */ /* 0x000fe20008400000 */
[----:B------:R-:W-:-:S05]  /*15f0*/  UMOV UR45, UR8 ;  /* 0x00000008002d7c82 */ /* 0x000fca0008000000 */
[----:B------:R-:W3:Y:S01]  /*1600*/  F2I.U32.TRUNC.NTZ R2, R2 ;  /* 0x0000000200027305 */ /* 0x000ee2000020f000 */
[----:B--2---:R-:W-:Y:S02]  /*1610*/  R2UR UR4, R3 ;  /* 0x00000000030472ca */ /* 0x004fe400000e0000 */
[----:B---3--:R-:W-:Y:S02]  /*1620*/  R2UR UR6, R2 ;  /* 0x00000000020672ca */ /* 0x008fe400000e0000 */
[----:B------:R-:W-:-:S09]  /*1630*/  PRMT R2, RZ, 0x7610, R2 ;  /* 0x00007610ff027816 */ /* 0x000fd20000000002 */
[----:B------:R-:W-:-:S04]  /*1640*/  UIADD3 UR5, UPT, UPT, -UR4, URZ, URZ ;  /* 0x000000ff04057290 */ /* 0x000fc8000fffe1ff */
[----:B------:R-:W-:Y:S02]  /*1650*/  UIMAD UR60, UR60, UR5, UR7 ;  /* 0x000000053c3c72a4 */ /* 0x000fe4000f8e0207 */
[----:B------:R-:W-:-:S04]  /*1660*/  UIADD3 UR4, UPT, UPT, -UR6, URZ, URZ ;  /* 0x000000ff06047290 */ /* 0x000fc8000fffe1ff */
[----:B------:R-:W-:Y:S01]  /*1670*/  UIMAD UR57, UR57, UR4, UR8 ;  /* 0x00000004393972a4 */ /* 0x000fe2000f8e0208 */
[----:B-1----:R-:W-:Y:S11]  /*1680*/  BRA.U UP4, `(.L_x_18) ;  /* 0x0000000104407547 */ /* 0x002ff6000b800000 */
[----:B------:R-:W-:Y:S02]  /*1690*/  UISETP.NE.AND UP0, UPT, UR57, URZ, UPT ;  /* 0x000000ff3900728c */ /* 0x000fe4000bf05270 */
[----:B------:R-:W-:Y:S02]  /*16a0*/  UISETP.NE.AND UP1, UPT, UR57, 0x1, UPT ;  /* 0x000000013900788c */ /* 0x000fe4000bf25270 */
[----:B------:R-:W-:Y:S02]  /*16b0*/  UISETP.EQ.OR UP0, UPT, UR60, URZ, !UP0 ;  /* 0x000000ff3c00728c */ /* 0x000fe4000c702670 */
[----:B------:R-:W-:Y:S02]  /*16c0*/  USEL UR5, URZ, 0x2, UP1 ;  /* 0x00000002ff057887 */ /* 0x000fe40008800000 */
[----:B------:R-:W-:Y:S02]  /*16d0*/  USEL UR8, URZ, 0x1, !UP0 ;  /* 0x00000001ff087887 */ /* 0x000fe4000c000000 */
[----:B------:R-:W-:-:S02]  /*16e0*/  UISETP.NE.AND UP0, UPT, UR57, 0x2, UPT ;  /* 0x000000023900788c */ /* 0x000fc4000bf05270 */
[----:B------:R-:W-:Y:S02]  /*16f0*/  UISETP.NE.AND UP1, UPT, UR57, 0x3, UPT ;  /* 0x000000033900788c */ /* 0x000fe4000bf25270 */
[----:B------:R-:W-:Y:S02]  /*1700*/  USEL UR4, URZ, 0x4, UP0 ;  /* 0x00000004ff047887 */ /* 0x000fe40008000000 */
[----:B------:R-:W-:Y:S02]  /*1710*/  UISETP.NE.AND UP0, UPT, UR60, URZ, UPT ;  /* 0x000000ff3c00728c */ /* 0x000fe4000bf05270 */
[----:B------:R-:W-:Y:S02]  /*1720*/  USEL UR6, URZ, 0x8, UP1 ;  /* 0x00000008ff067887 */ /* 0x000fe40008800000 */
[----:B------:R-:W-:Y:S02]  /*1730*/  USEL UR7, UR5, 0x2, UP0 ;  /* 0x0000000205077887 */ /* 0x000fe40008000000 */
[----:B------:R-:W-:-:S02]  /*1740*/  USEL UR4, UR4, 0x4, UP0 ;  /* 0x0000000404047887 */ /* 0x000fc40008000000 */
[----:B------:R-:W-:Y:S02]  /*1750*/  USEL UR5, UR6, 0x8, UP0 ;  /* 0x0000000806057887 */ /* 0x000fe40008000000 */
[----:B------:R-:W-:-:S04]  /*1760*/  UIADD3 UR4, UPT, UPT, UR4, UR7, UR8 ;  /* 0x0000000704047290 */ /* 0x000fc8000fffe008 */
[----:B------:R-:W-:-:S06]  /*1770*/  UIADD3 UR4, UPT, UPT, UR4, UR5, URZ ;  /* 0x0000000504047290 */ /* 0x000fcc000fffe0ff */
[----:B------:R-:W-:Y:S02]  /*1780*/  MOV R2, UR4 ;  /* 0x0000000400027c02 */ /* 0x000fe40008000f00 */
.L_x_18:
[----:B------:R-:W-:Y:S05]  /*1790*/  BRA.U !UP2, `(.L_x_19) ;  /* 0x000000010ad47547 */ /* 0x000fea000b800000 */
[----:B------:R-:W1:Y:S01]  /*17a0*/  LDCU.128 UR12, c[0x0][0xb10] ;  /* 0x00016200ff0c77ac */ /* 0x000e620008000c00 */
[----:B------:R-:W2:Y:S01]  /*17b0*/  LDCU UR6, c[0x0][0x370] ;  /* 0x00006e00ff0677ac */ /* 0x000ea20008000800 */
[----:B------:R-:W3:Y:S01]  /*17c0*/  LDCU UR5, c[0x0][0x374] ;  /* 0x00006e80ff0577ac */ /* 0x000ee20008000800 */
[----:B------:R-:W4:Y:S01]  /*17d0*/  LDCU UR25, c[0x0][0xb0c] ;  /* 0x00016180ff1977ac */ /* 0x000f220008000800 */
[----:B------:R-:W4:Y:S01]  /*17e0*/  LDCU UR4, c[0x0][0xb20] ;  /* 0x00016400ff0477ac */ /* 0x000f220008000800 */
[----:B------:R-:W4:Y:S01]  /*17f0*/  LDCU.64 UR8, c[0x0][0xb28] ;  /* 0x00016500ff0877ac */ /* 0x000f220008000a00 */
[----:B-1----:R-:W-:Y:S02]  /*1800*/  UISETP.NE.AND UP0, UPT, UR14, 0x1, UPT ;  /* 0x000000010e00788c */ /* 0x002fe4000bf05270 */
[----:B---3--:R-:W-:Y:S02]  /*1810*/  UIMAD.WIDE.U32 UR10, UR5, UR15, URZ ;  /* 0x0000000f050a72a5 */ /* 0x008fe4000f8e00ff */
[----:B--2---:R-:W-:-:S02]  /*1820*/  UIMAD.WIDE.U32 UR18, UR6, UR12, URZ ;  /* 0x0000000c061272a5 */ /* 0x004fc4000f8e00ff */
[----:B----4-:R-:W-:Y:S02]  /*1830*/  UISETP.NE.AND UP1, UPT, UR25, 0x1, UPT ;  /* 0x000000011900788c */ /* 0x010fe4000bf25270 */
[----:B------:R-:W-:Y:S01]  /*1840*/  UISETP.NE.AND UP2, UPT, UR23, 0x1, UPT ;  /* 0x000000011700788c */ /* 0x000fe2000bf45270 */
[----:B------:R-:W-:Y:S02]  /*1850*/  UMOV UR10, UR11 ;  /* 0x0000000b000a7c82 */ /* 0x000fe40008000000 */
[----:B------:R-:W-:Y:S01]  /*1860*/  UMOV UR18, UR19 ;  /* 0x0000001300127c82 */ /* 0x000fe20008000000 */
[----:B------:R-:W-:Y:S02]  /*1870*/  @UP0 USHF.R.U32.HI UR5, URZ, UR4, UR10 ;  /* 0x00000004ff050299 */ /* 0x000fe4000801160a */
[----:B------:R-:W-:Y:S02]  /*1880*/  UIMAD.WIDE.U32 UR20, UR45, UR15, URZ ;  /* 0x0000000f2d1472a5 */ /* 0x000fe4000f8e00ff */
[----:B------:R-:W-:-:S02]  /*1890*/  UIMAD.WIDE.U32 UR10, UR5, UR8, URZ ;  /* 0x00000008050a72a5 */ /* 0x000fc4000f8e00ff */
[----:B------:R-:W-:Y:S02]  /*18a0*/  @UP1 USHF.R.U32.HI UR6, URZ, UR13, UR18 ;  /* 0x0000000dff061299 */ /* 0x000fe40008011612 */
[----:B------:R-:W-:Y:S02]  /*18b0*/  UIMAD.WIDE.U32 UR16, UR46, UR12, URZ ;  /* 0x0000000c2e1072a5 */ /* 0x000fe4000f8e00ff */
[----:B------:R-:W-:Y:S01]  /*18c0*/  UIMAD.WIDE.U32 UR18, UR6, UR8, URZ ;  /* 0x00000008061272a5 */ /* 0x000fe2000f8e00ff */
[----:B------:R-:W-:Y:S01]  /*18d0*/  UMOV UR20, UR21 ;  /* 0x0000001500147c82 */ /* 0x000fe20008000000 */
[----:B------:R-:W-:Y:S01]  /*18e0*/  UMOV UR10, UR11 ;  /* 0x0000000b000a7c82 */ /* 0x000fe20008000000 */
[----:B------:R-:W-:Y:S02]  /*18f0*/  USHF.R.U32.HI UR20, URZ, UR4, UR20 ;  /* 0x00000004ff147299 */ /* 0x000fe40008011614 */
[----:B------:R-:W-:Y:S02]  /*1900*/  @UP2 USHF.R.U32.HI UR5, URZ, UR9, UR10 ;  /* 0x00000009ff052299 */ /* 0x000fe4000801160a */
[----:B------:R-:W-:Y:S01]  /*1910*/  UMOV UR7, UR19 ;  /* 0x0000001300077c82 */ /* 0x000fe20008000000 */
[----:B------:R-:W-:Y:S01]  /*1920*/  UMOV UR16, UR17 ;  /* 0x0000001100107c82 */ /* 0x000fe20008000000 */
[----:B------:R-:W-:-:S02]  /*1930*/  @UP2 USHF.R.U32.HI UR6, URZ, UR9, UR7 ;  /* 0x00000009ff062299 */ /* 0x000fc40008011607 */
[----:B------:R-:W-:Y:S02]  /*1940*/  USHF.R.U32.HI UR13, URZ, UR13, UR16 ;  /* 0x0000000dff0d7299 */ /* 0x000fe40008011610 */
[----:B------:R-:W-:Y:S02]  /*1950*/  USEL UR4, UR45, UR20, !UP0 ;  /* 0x000000142d047287 */ /* 0x000fe4000c000000 */
[----:B------:R-:W-:Y:S02]  /*1960*/  UIMAD UR7, UR5, UR23, URZ ;  /* 0x00000017050772a4 */ /* 0x000fe4000f8e02ff */
[----:B------:R-:W-:Y:S02]  /*1970*/  USEL UR5, UR46, UR13, !UP1 ;  /* 0x0000000d2e057287 */ /* 0x000fe4000c800000 */
[----:B------:R-:W-:Y:S02]  /*1980*/  UIMAD UR12, UR6, UR23, URZ ;  /* 0x00000017060c72a4 */ /* 0x000fe4000f8e02ff */
[----:B------:R-:W-:-:S02]  /*1990*/  UISETP.GE.AND UP0, UPT, UR4, UR7, UPT ;  /* 0x000000070400728c */ /* 0x000fc4000bf06270 */
[----:B------:R-:W-:Y:S02]  /*19a0*/  UIMAD.WIDE.U32 UR10, UR4, UR8, URZ ;  /* 0x00000008040a72a5 */ /* 0x000fe4000f8e00ff */
[----:B------:R-:W-:Y:S02]  /*19b0*/  UISETP.GE.OR UP0, UPT, UR5, UR12, UP0 ;  /* 0x0000000c0500728c */ /* 0x000fe40008706670 */
[----:B------:R-:W-:Y:S02]  /*19c0*/  UIMAD.WIDE.U32 UR12, UR5, UR8, URZ ;  /* 0x00000008050c72a5 */ /* 0x000fe4000f8e00ff */
[----:B------:R-:W-:Y:S01]  /*19d0*/  UIADD3 UR10, UPT, UPT, -UR4, URZ, URZ ;  /* 0x000000ff040a7290 */ /* 0x000fe2000fffe1ff */
[----:B------:R-:W-:Y:S01]  /*19e0*/  UMOV UR8, UR11 ;  /* 0x0000000b00087c82 */ /* 0x000fe20008000000 */
[----:B------:R-:W-:Y:S02]  /*19f0*/  UIADD3 UR11, UPT, UPT, -UR5, URZ, URZ ;  /* 0x000000ff050b7290 */ /* 0x000fe4000fffe1ff */
[----:B------:R-:W-:-:S03]  /*1a00*/  USHF.R.U32.HI UR8, URZ, UR9, UR8 ;  /* 0x00000009ff087299 */ /* 0x000fc60008011608 */
[----:B------:R-:W-:Y:S01]  /*1a10*/  @!UP0 UMOV UR7, UR13 ;  /* 0x0000000d00078c82 */ /* 0x000fe20008000000 */
[----:B------:R-:W-:Y:S02]  /*1a20*/  UIMAD UR45, UR14, UR10, UR45 ;  /* 0x0000000a0e2d72a4 */ /* 0x000fe4000f8e022d */
[----:B------:R-:W-:Y:S02]  /*1a30*/  USEL UR8, UR4, UR8, !UP2 ;  /* 0x0000000804087287 */ /* 0x000fe4000d000000 */
[----:B------:R-:W-:Y:S02]  /*1a40*/  @!UP0 USHF.R.U32.HI UR7, URZ, UR9, UR7 ;  /* 0x00000009ff078299 */ /* 0x000fe40008011607 */
[----:B------:R-:W-:Y:S02]  /*1a50*/  UIADD3 UR9, UPT, UPT, -UR8, URZ, URZ ;  /* 0x000000ff08097290 */ /* 0x000fe4000fffe1ff */
[----:B------:R-:W-:Y:S02]  /*1a60*/  @!UP0 USEL UR7, UR5, UR7, !UP2 ;  /* 0x0000000705078287 */ /* 0x000fe4000d000000 */
[----:B------:R-:W-:-:S02]  /*1a70*/  UIMAD UR9, UR23, UR9, UR4 ;  /* 0x00000009170972a4 */ /* 0x000fc4000f8e0204 */
[----:B------:R-:W-:Y:S02]  /*1a80*/  @!UP0 UIADD3 UR8, UPT, UPT, UR8, -UR7, URZ ;  /* 0x8000000708088290 */ /* 0x000fe4000fffe0ff */
[----:B------:R-:W-:Y:S02]  /*1a90*/  @!UP0 UIMAD UR6, UR9, UR6, UR7 ;  /* 0x00000006090682a4 */ /* 0x000fe4000f8e0207 */
[----:B------:R-:W-:Y:S02]  /*1aa0*/  @!UP0 UIMAD UR4, UR8, UR23, UR5 ;  /* 0x00000017080482a4 */ /* 0x000fe4000f8e0205 */
[----:B------:R-:W-:Y:S02]  /*1ab0*/  UIMAD UR46, UR25, UR11, UR46 ;  /* 0x0000000b192e72a4 */ /* 0x000fe4000f8e022e */
[----:B------:R-:W-:Y:S01]  /*1ac0*/  UIMAD UR45, UR4, UR14, UR45 ;  /* 0x0000000e042d72a4 */ /* 0x000fe2000f8e022d */
[----:B------:R-:W-:Y:S02]  /*1ad0*/  @!UP0 UMOV UR5, UR6 ;  /* 0x0000000600058c82 */ /* 0x000fe40008000000 */
[----:B------:R-:W-:-:S12]  /*1ae0*/  UIMAD UR46, UR5, UR25, UR46 ;  /* 0x00000019052e72a4 */ /* 0x000fd8000f8e022e */
.L_x_19:
[----:B------:R-:W-:Y:S02]  /*1af0*/  UISETP.NE.AND UP1, UPT, UR26, 0x1, UPT ;  /* 0x000000011a00788c */ /* 0x000fe4000bf25270 */
[----:B------:R-:W-:Y:S02]  /*1b00*/  UISETP.NE.AND UP0, UPT, UR22, 0x2, UPT ;  /* 0x000000021600788c */ /* 0x000fe4000bf05270 */
[----:B------:R-:W-:-:S05]  /*1b10*/  ULOP3.LUT UR21, UR24, 0x600, URZ, 0xc0, !UPT ;  /* 0x0000060018157892 */ /* 0x000fca000f8ec0ff */
[----:B------:R-:W-:Y:S07]  /*1b20*/  BRA.U UP1, `(.L_x_20) ;  /* 0x0000000101447547 */ /* 0x000fee000b800000 */
[----:B------:R-:W1:Y:S01]  /*1b30*/  LDCU.128 UR8, c[0x0][0xb10] ;  /* 0x00016200ff0877ac */ /* 0x000e620008000c00 */
[----:B------:R-:W2:Y:S01]  /*1b40*/  LDCU UR12, c[0x0][0xb0c] ;  /* 0x00016180ff0c77ac */ /* 0x000ea20008000800 */
[----:B------:R-:W3:Y:S01]  /*1b50*/  LDCU UR13, c[0x0][0xb20] ;  /* 0x00016400ff0d77ac */ /* 0x000ee20008000800 */
[----:B-1----:R-:W-:Y:S02]  /*1b60*/  UIMAD.WIDE.U32 UR6, UR46, UR8, URZ ;  /* 0x000000082e0672a5 */ /* 0x002fe4000f8e00ff */
[----:B------:R-:W-:Y:S02]  /*1b70*/  UIMAD.WIDE.U32 UR4, UR45, UR11, URZ ;  /* 0x0000000b2d0472a5 */ /* 0x000fe4000f8e00ff */
[----:B--2---:R-:W-:Y:S02]  /*1b80*/  UISETP.NE.AND UP2, UPT, UR12, 0x1, UPT ;  /* 0x000000010c00788c */ /* 0x004fe4000bf45270 */
[----:B------:R-:W-:Y:S01]  /*1b90*/  UISETP.NE.AND UP1, UPT, UR10, 0x1, UPT ;  /* 0x000000010a00788c */ /* 0x000fe2000bf25270 */
[----:B------:R-:W-:-:S02]  /*1ba0*/  UMOV UR6, UR7 ;  /* 0x0000000700067c82 */ /* 0x000fc40008000000 */
[----:B------:R-:W-:Y:S01]  /*1bb0*/  UMOV UR4, UR5 ;  /* 0x0000000500047c82 */ /* 0x000fe20008000000 */
[----:B------:R-:W-:Y:S02]  /*1bc0*/  USHF.R.U32.HI UR6, URZ, UR9, UR6 ;  /* 0x00000009ff067299 */ /* 0x000fe40008011606 */
[----:B---3--:R-:W-:Y:S02]  /*1bd0*/  USHF.R.U32.HI UR4, URZ, UR13, UR4 ;  /* 0x0000000dff047299 */ /* 0x008fe40008011604 */
[----:B------:R-:W-:Y:S02]  /*1be0*/  USEL UR5, UR46, UR6, !UP2 ;  /* 0x000000062e057287 */ /* 0x000fe4000d000000 */
[----:B------:R-:W-:-:S04]  /*1bf0*/  USEL UR4, UR45, UR4, !UP1 ;  /* 0x000000042d047287 */ /* 0x000fc8000c800000 */
[----:B------:R-:W-:Y:S02]  /*1c00*/  UIADD3 UR6, UPT, UPT, UR5, -UR4, URZ ;  /* 0x8000000405067290 */ /* 0x000fe4000fffe0ff */
[----:B------:R-:W-:Y:S02]  /*1c10*/  UIADD3 UR4, UPT, UPT, -UR5, UR4, URZ ;  /* 0x0000000405047290 */ /* 0x000fe4000fffe1ff */
[----:B------:R-:W-:Y:S02]  /*1c20*/  UIMAD UR45, UR6, UR10, UR45 ;  /* 0x0000000a062d72a4 */ /* 0x000fe4000f8e022d */
[----:B------:R-:W-:-:S12]  /*1c30*/  UIMAD UR46, UR4, UR12, UR46 ;  /* 0x0000000c042e72a4 */ /* 0x000fd8000f8e022e */
.L_x_20:
[----:B------:R-:W-:Y:S05]  /*1c40*/  BRA.U !UP5, `(.L_x_21) ;  /* 0x000000010d0c7547 */ /* 0x000fea000b800000 */
[----:B------:R-:W-:Y:S01]  /*1c50*/  UCGABAR_WAIT ;  /* 0x0000000000007dc7 */ /* 0x000fe20008000000 */
[----:B------:R-:W-:Y:S01]  /*1c60*/  CCTL.IVALL ;  /* 0x00000000ff00798f */ /* 0x000fe20002000000 */
[----:B------:R-:W-:Y:S05]  /*1c70*/  BRA `(.L_x_22) ;  /* 0x0000000000047947 */ /* 0x000fea0003800000 */
.L_x_21:
[----:B------:R-:W-:Y:S06]  /*1c80*/  BAR.SYNC.DEFER_BLOCKING 0x0 ;  /* 0x0000000000007b1d */ /* 0x000fec0000010000 */
.L_x_22:
[----:B------:R-:W-:Y:S05]  /*1c90*/  BRA.U UP0, `(.L_x_23) ;  /* 0x0000002d00c47547 */ /* 0x000fea000b800000 */
[----:B------:R-:W1:Y:S01]  /*1ca0*/  LDCU UR6, c[0x0][0x38c] ;  /* 0x00007180ff0677ac */ /* 0x000e620008000800 */
[----:B------:R-:W-:Y:S01]  /*1cb0*/  PLOP3.LUT P1, PT, PT, PT, UP3, 0x80, 0x8 ;  /* 0x000000000008781c */ /* 0x000fe20003f2f038 */
[----:B------:R-:W-:Y:S01]  /*1cc0*/  IMAD.MOV.U32 R12, RZ, RZ, 0x1 ;  /* 0x00000001ff0c7424 */ /* 0x000fe200078e00ff */
[----:B------:R-:W-:Y:S01]  /*1cd0*/  ISETP.EQ.OR P2, PT, R0, RZ, P3 ;  /* 0x000000ff0000720c */ /* 0x000fe20001f42670 */
[----:B------:R-:W-:Y:S01]  /*1ce0*/  UISETP.NE.AND UP1, UPT, UR22, URZ, UPT ;  /* 0x000000ff1600728c */ /* 0x000fe2000bf25270 */
[----:B------:R-:W-:Y:S02]  /*1cf0*/  PLOP3.LUT P1, PT, P1, PT, PT, 0x8, 0x80 ;  /* 0x000000000080781c */ /* 0x000fe40000f2e170 */
[----:B------:R-:W-:Y:S01]  /*1d00*/  CS2R R10, SRZ ;  /* 0x00000000000a7805 */ /* 0x000fe2000001ff00 */
[----:B------:R-:W-:Y:S01]  /*1d10*/  IMAD.MOV.U32 R9, RZ, RZ, RZ ;  /* 0x000000ffff097224 */ /* 0x000fe200078e00ff */
[----:B------:R-:W2:Y:S01]  /*1d20*/  LDCU UR39, c[0x0][0x370] ;  /* 0x00006e00ff2777ac */ /* 0x000ea20008000800 */
[----:B------:R-:W-:Y:S01]  /*1d30*/  IMAD.MOV.U32 R8, RZ, RZ, 0x1 ;  /* 0x00000001ff087424 */ /* 0x000fe200078e00ff */
[----:B------:R-:W3:Y:S01]  /*1d40*/  LDCU.64 UR28, c[0x0][0x348] ;  /* 0x00006900ff1c77ac */ /* 0x000ee20008000a00 */
[----:B------:R-:W-:-:S02]  /*1d50*/  USHF.R.U32.HI UR44, URZ, 0x5, UR21 ;  /* 0x00000005ff2c7899 */ /* 0x000fc40008011615 */
[----:B-1----:R-:W-:Y:S02]  /*1d60*/  UIADD3 UR5, UPT, UPT, UR6, 0x1f, URZ ;  /* 0x0000001f06057890 */ /* 0x002fe4000fffe0ff */
[----:B------:R-:W-:Y:S02]  /*1d70*/  UIADD3 UR47, UPT, UPT, UR6, 0x3e, URZ ;  /* 0x0000003e062f7890 */ /* 0x000fe4000fffe0ff */
[----:B------:R-:W-:Y:S01]  /*1d80*/  USHF.R.S32.HI UR4, URZ, 0x1f, UR5 ;  /* 0x0000001fff047899 */ /* 0x000fe20008011405 */
[----:B------:R-:W1:Y:S03]  /*1d90*/  LDCU UR38, c[0x0][0x374] ;  /* 0x00006e80ff2677ac */ /* 0x000e660008000800 */
[----:B------:R-:W-:Y:S02]  /*1da0*/  ULEA.HI UR4, UR4, UR5, URZ, 0x5 ;  /* 0x0000000504047291 */ /* 0x000fe4000f8f28ff */
[----:B------:R-:W-:-:S02]  /*1db0*/  USEL UR25, UR34, 0x2, UP1 ;  /* 0x0000000222197887 */ /* 0x000fc40008800000 */
[----:B------:R-:W-:Y:S02]  /*1dc0*/  USHF.R.S32.HI UR42, URZ, 0x5, UR4 ;  /* 0x00000005ff2a7899 */ /* 0x000fe40008011404 */
[----:B------:R-:W-:Y:S02]  /*1dd0*/  UIADD3 UR4, UPT, UPT, UR6, -0x1, URZ ;  /* 0xffffffff06047890 */ /* 0x000fe4000fffe0ff */
[----:B------:R-:W-:Y:S02]  /*1de0*/  UISETP.LT.U32.AND UP0, UPT, UR42, 0x36, UPT ;  /* 0x000000362a00788c */ /* 0x000fe4000bf01070 */
[----:B------:R-:W-:Y:S02]  /*1df0*/  UISETP.GE.U32.AND UP2, UPT, UR4, -0x3f, UPT ;  /* 0xffffffc10400788c */ /* 0x000fe4000bf46070 */
[----:B------:R-:W-:Y:S01]  /*1e00*/  USEL UR41, UR42, 0x36, UP0 ;  /* 0x000000362a297887 */ /* 0x000fe20008000000 */
[----:B------:R-:W-:-:S03]  /*1e10*/  UMOV UR5, URZ ;  /* 0x000000ff00057c82 */ /* 0x000fc60008000000 */
[----:B------:R-:W-:Y:S02]  /*1e20*/  UIADD3 UR24, UPT, UPT, UR41, -0x1, URZ ;  /* 0xffffffff29187890 */ /* 0x000fe4000fffe0ff */
[----:B------:R-:W-:-:S03]  /*1e30*/  UIADD3 UR43, UPT, UPT, UR42, -UR41, URZ ;  /* 0x800000292a2b7290 */ /* 0x000fc6000fffe0ff */
[----:B------:R-:W-:-:S04]  /*1e40*/  @UP2 UIADD3 UR24, UPT, UPT, UR41, URZ, URZ ;  /* 0x000000ff29182290 */ /* 0x000fc8000fffe0ff */
[----:B-123--:R-:W-:-:S12]  /*1e50*/  UIADD3 UR24, UPT, UPT, UR24, 0x1, URZ ;  /* 0x0000000118187890 */ /* 0x00efd8000fffe0ff */
.L_x_43:
[----:B------:R-:W-:Y:S01]  /*1e60*/  UISETP.NE.AND UP0, UPT, UR48, URZ, UPT ;  /* 0x000000ff3000728c */ /* 0x000fe2000bf05270 */
[----:B------:R-:W1:Y:S08]  /*1e70*/  S2UR UR48, SR_CgaCtaId ;  /* 0x00000000003079c3 */ /* 0x000e700000008800 */
[----:B------:R-:W-:Y:S05]  /*1e80*/  BRA.U UP0, `(.L_x_24) ;  /* 0x0000000100347547 */ /* 0x000fea000b800000 */
[----:B------:R-:W2:Y:S01]  /*1e90*/  S2R R0, SR_CgaCtaId ;  /* 0x0000000000007919 */ /* 0x000ea20000008800 */
[----:B------:R-:W-:-:S04]  /*1ea0*/  MOV R2, 0x400 ;  /* 0x0000040000027802 */ /* 0x000fc80000000f00 */
[----:B--2---:R-:W-:Y:S02]  /*1eb0*/  LEA R0, R0, R2, 0x18 ;  /* 0x0000000200007211 */ /* 0x004fe400078ec0ff */
[----:B------:R-:W-:-:S03]  /*1ec0*/  SHF.L.U32 R2, R8, 0x1f, RZ ;  /* 0x0000001f08027819 */ /* 0x000fc600000006ff */
[----:B------:R-:W-:-:S04]  /*1ed0*/  IMAD R0, R9, 0x8, R0 ;  /* 0x0000000809007824 */ /* 0x000fc800078e0200 */
[----:B------:R-:W2:Y:S02]  /*1ee0*/  SYNCS.PHASECHK.TRANS64.TRYWAIT P0, [R0+URZ+0x3f0], R2 ;  /* 0x0003f002000075a7 */ /* 0x000ea400080011ff */
[----:B--2---:R-:W-:Y:S05]  /*1ef0*/  @!P0 BRA `(.L_x_25) ;  /* 0x00000068009c8947 */ /* 0x004fea0003800000 */
.L_x_153:
[----:B------:R-:W-:Y:S01]  /*1f00*/  VIADD R9, R9, 0x1 ;  /* 0x0000000109097836 */ /* 0x000fe20000000000 */
[----:B------:R2:W-:Y:S04]  /*1f10*/  SYNCS.ARRIVE.TRANS64.A1T0 RZ, [R0+URZ+0x3e0], RZ ;  /* 0x0003e0ff00ff79a7 */ /* 0x0005e800081000ff */
[----:B------:R-:W-:-:S04]  /*1f20*/  ISETP.NE.AND P0, PT, R9, 0x2, PT ;  /* 0x000000020900780c */ /* 0x000fc80003f05270 */
[----:B------:R-:W-:Y:S02]  /*1f30*/  SEL R9, R9, RZ, P0 ;  /* 0x000000ff09097207 */ /* 0x000fe40000000000 */
[----:B--2---:R-:W-:-:S04]  /*1f40*/  SEL R0, RZ, 0x1, P0 ;  /* 0x00000001ff007807 */ /* 0x004fc80000000000 */
[----:B------:R-:W-:-:S07]  /*1f50*/  LOP3.LUT R8, R8, R0, RZ, 0x3c, !PT ;  /* 0x0000000008087212 */ /* 0x000fce00078e3cff */
.L_x_24:
[----:B------:R-:W-:Y:S01]  /*1f60*/  UMOV UR6, 0x400 ;  /* 0x0000040000067882 */ /* 0x000fe20000000000 */
[----:B------:R-:W-:Y:S01]  /*1f70*/  SHF.L.U32 R0, R12, 0x1f, RZ ;  /* 0x0000001f0c007819 */ /* 0x000fe200000006ff */
[----:B-1----:R-:W-:Y:S02]  /*1f80*/  ULEA UR6, UR48, UR6, 0x18 ;  /* 0x0000000630067291 */ /* 0x002fe4000f8ec0ff */
[----:B------:R-:W-:Y:S02]  /*1f90*/  UISETP.GE.U32.AND UP0, UPT, UR47, 0x3f, UPT ;  /* 0x0000003f2f00788c */ /* 0x000fe4000bf06070 */
[----:B------:R-:W-:Y:S02]  /*1fa0*/  ULEA UR4, UR5, UR6, 0x3 ;  /* 0x0000000605047291 */ /* 0x000fe4000f8e18ff */
[----:B------:R-:W-:Y:S02]  /*1fb0*/  USHF.L.U32 UR11, UR45, 0x6, URZ ;  /* 0x000000062d0b7899 */ /* 0x000fe400080006ff */
[----:B------:R-:W-:Y:S01]  /*1fc0*/  ULEA UR35, UR46, UR44, 0x6 ;  /* 0x0000002c2e237291 */ /* 0x000fe2000f8e30ff */
[----:B------:R-:W-:-:S04]  /*1fd0*/  UMOV UR13, URZ ;  /* 0x000000ff000d7c82 */ /* 0x000fc80008000000 */
[----:B------:R1:W2:Y:S01]  /*1fe0*/  SYNCS.PHASECHK.TRANS64.TRYWAIT P0, [UR4+0x1b0], R0 ;  /* 0x0001b000ff0075a7 */ /* 0x0002a20008001104 */
[----:B------:R-:W-:Y:S06]  /*1ff0*/  BRA.U !UP0, `(.L_x_26) ;  /* 0x0000000108bc7547 */ /* 0x000fec000b800000 */
[----:B------:R-:W-:Y:S01]  /*2000*/  UMOV UR7, URZ ;  /* 0x000000ff00077c82 */ /* 0x000fe20008000000 */
[----:B------:R-:W-:-:S05]  /*2010*/  UMOV UR4, UR5 ;  /* 0x0000000500047c82 */ /* 0x000fca0008000000 */
.L_x_32:
[----:B------:R-:W-:Y:S01]  /*2020*/  ULEA UR33, UR4, UR6, 0x3 ;  /* 0x0000000604217291 */ /* 0x000fe2000f8e18ff */
[----:B--2---:R-:W-:Y:S01]  /*2030*/  @!P3 MOV R2, 0x1000 ;  /* 0x000010000002b802 */ /* 0x004fe20000000f00 */
[----:B--2-4-:R-:W-:Y:S10]  /*2040*/  @P0 BRA `(.L_x_27) ;  /* 0x00000000000c0947 */ /* 0x014ff40003800000 */
[----:B------:R-:W-:-:S04]  /*2050*/  SHF.L.U32 R3, R12, 0x1f, RZ ;  /* 0x0000001f0c037819 */ /* 0x000fc800000006ff */
[----:B------:R-:W2:Y:S02]  /*2060*/  SYNCS.PHASECHK.TRANS64.TRYWAIT P0, [UR33+0x1b0], R3 ;  /* 0x0001b003ff0075a7 */ /* 0x000ea40008001121 */
[----:B--2---:R-:W-:Y:S05]  /*2070*/  @!P0 BRA `(.L_x_28) ;  /* 0x0000006800508947 */ /* 0x004fea0003800000 */
.L_x_27:
[----:B------:R2:W-:Y:S01]  /*2080*/  @!P3 SYNCS.ARRIVE.TRANS64 RZ, [UR33], R2 ;  /* 0x00000002ffffb9a7 */ /* 0x0005e20008000021 */
[----:B------:R-:W-:-:S04]  /*2090*/  ULOP3.LUT UR5, UR25, 0x2, URZ, 0xfc, !UPT ;  /* 0x0000000219057892 */ /* 0x000fc8000f8efcff */
[----:B------:R-:W-:-:S09]  /*20a0*/  UISETP.NE.AND UP0, UPT, UR5, 0x2, UPT ;  /* 0x000000020500788c */ /* 0x000fd2000bf05270 */
[----:B------:R-:W-:Y:S05]  /*20b0*/  BRA.U UP0, `(.L_x_29) ;  /* 0x0000000100047547 */ /* 0x000fea000b800000 */
[----:B------:R-:W-:Y:S05]  /*20c0*/  BPT.TRAP 0x1 ;  /* 0x000000040000795c */ /* 0x000fea0000300000 */
.L_x_29:
[----:B------:R-:W-:Y:S04]  /*20d0*/  BSSY.RECONVERGENT B0, `(.L_x_30) ;  /* 0x0000003000007945 */ /* 0x000fe80003800200 */
[----:B------:R-:W-:Y:S05]  /*20e0*/  @P2 BRA `(.L_x_31) ;  /* 0x0000000000042947 */ /* 0x000fea0003800000 */
[----:B------:R-:W-:Y:S05]  /*20f0*/  BPT.TRAP 0x1 ;  /* 0x000000040000795c */ /* 0x000fea0000300000 */
.L_x_31:
[----:B------:R-:W-:Y:S05]  /*2100*/  BSYNC.RECONVERGENT B0 ;  /* 0x0000000000007941 */ /* 0x000fea0003800200 */
.L_x_30:
[----:B------:R-:W-:Y:S02]  /*2110*/  UIADD3 UR5, UPT, UPT, UR4, 0x1, URZ ;  /* 0x0000000104057890 */ /* 0x000fe4000fffe0ff */
[----:B------:R-:W-:Y:S02]  /*2120*/  UIADD3 UR16, UP1, UPT, UR28, 0x80, URZ ;  /* 0x000000801c107890 */ /* 0x000fe4000ff3e0ff */
[----:B------:R-:W-:Y:S02]  /*2130*/  UISETP.NE.AND UP0, UPT, UR5, 0x36, UPT ;  /* 0x000000360500788c */ /* 0x000fe4000bf05270 */
[----:B------:R-:W-:Y:S02]  /*2140*/  USHF.L.U32 UR34, UR7, 0x5, URZ ;  /* 0x0000000507227899 */ /* 0x000fe400080006ff */
[----:B------:R-:W-:Y:S02]  /*2150*/  USEL UR9, URZ, 0x1, UP0 ;  /* 0x00000001ff097887 */ /* 0x000fe40008000000 */
[----:B------:R-:W-:-:S02]  /*2160*/  USEL UR5, UR5, URZ, UP0 ;  /* 0x000000ff05057287 */ /* 0x000fc40008000000 */
[----:B------:R-:W-:Y:S02]  /*2170*/  UIADD3 UR14, UP0, UPT, UR28, 0x180, URZ ;  /* 0x000001801c0e7890 */ /* 0x000fe4000ff1e0ff */
[----:B------:R-:W-:Y:S01]  /*2180*/  ULEA UR8, UR5, UR6, 0x3 ;  /* 0x0000000605087291 */ /* 0x000fe2000f8e18ff */
[----:B------:R-:W-:Y:S01]  /*2190*/  LOP3.LUT R12, R12, UR9, RZ, 0x3c, !PT ;  /* 0x000000090c0c7c12 */ /* 0x000fe2000f8e3cff */
[----:B------:R-:W-:Y:S02]  /*21a0*/  UIADD3.X UR17, UPT, UPT, URZ, UR29, URZ, UP1, !UPT ;  /* 0x0000001dff117290 */ /* 0x000fe40008ffe4ff */
[----:B------:R-:W-:Y:S01]  /*21b0*/  UIADD3.X UR15, UPT, UPT, URZ, UR29, URZ, UP0, !UPT ;  /* 0x0000001dff0f7290 */ /* 0x000fe200087fe4ff */
[----:B-1----:R-:W-:Y:S01]  /*21c0*/  SHF.L.U32 R0, R12, 0x1f, RZ ;  /* 0x0000001f0c007819 */ /* 0x002fe200000006ff */
[----:B------:R-:W-:Y:S01]  /*21d0*/  UMOV UR18, 0x0 ;  /* 0x0000000000127882 */ /* 0x000fe20000000000 */
[----:B------:R-:W-:Y:S01]  /*21e0*/  UMOV UR19, 0x10000000 ;  /* 0x1000000000137882 */ /* 0x000fe20000000000 */
[----:B------:R-:W-:Y:S01]  /*21f0*/  UMOV UR12, UR36 ;  /* 0x00000024000c7c82 */ /* 0x000fe20008000000 */
[----:B------:R3:W4:Y:S01]  /*2200*/  SYNCS.PHASECHK.TRANS64.TRYWAIT P0, [UR8+0x1b0], R0 ;  /* 0x0001b000ff0075a7 */ /* 0x0007220008001108 */
[----:B------:R-:W-:Y:S01]  /*2210*/  USHF.L.U32 UR8, UR4, 0xb, URZ ;  /* 0x0000000b04087899 */ /* 0x000fe200080006ff */
[----:B------:R-:W-:-:S02]  /*2220*/  UMOV UR9, UR33 ;  /* 0x0000002100097c82 */ /* 0x000fc40008000000 */
[----:B------:R-:W-:Y:S01]  /*2230*/  UMOV UR4, 0xf0000 ;  /* 0x000f000000047882 */ /* 0x000fe20000000000 */
[----:B------:R-:W-:Y:S02]  /*2240*/  ULOP3.LUT UR32, UR8, UR21, URZ, 0xfc, !UPT ;  /* 0x0000001508207292 */ /* 0x000fe4000f8efcff */
[----:B------:R-:W-:Y:S02]  /*2250*/  UIADD3 UR8, UPT, UPT, UR6, 0x1d800, UR8 ;  /* 0x0001d80006087890 */ /* 0x000fe4000fffe008 */
[----:B------:R-:W-:Y:S01]  /*2260*/  UIADD3 UR32, UPT, UPT, UR6, 0x2800, UR32 ;  /* 0x0000280006207890 */ /* 0x000fe2000fffe020 */
[----:B------:R-:W-:Y:S01]  /*2270*/  UMOV UR10, UR34 ;  /* 0x00000022000a7c82 */ /* 0x000fe20008000000 */
[----:B------:R-:W-:Y:S01]  /*2280*/  UIADD3 UR7, UPT, UPT, UR7, 0x1, URZ ;  /* 0x0000000107077890 */ /* 0x000fe2000fffe0ff */
[----:B------:R-:W-:-:S03]  /*2290*/  UMOV UR13, UR24 ;  /* 0x00000018000d7c82 */ /* 0x000fc60008000000 */
[----:B------:R-:W-:-:S03]  /*22a0*/  UISETP.NE.AND UP0, UPT, UR7, UR24, UPT ;  /* 0x000000180700728c */ /* 0x000fc6000bf05270 */
[----:B------:R1:W-:Y:S01]  /*22b0*/  UTMALDG.3D.MULTICAST [UR32], [UR16], UR4, desc[UR18] ;  /* 0x00001220100073b4 */ /* 0x0003e20008011804 */
[----:B------:R3:W-:Y:S01]  /*22c0*/  UTMALDG.3D [UR8], [UR14], desc[UR18] ;  /* 0x000012080e0075b4 */ /* 0x0007e20008011000 */
[----:B-1----:R-:W-:-:S04]  /*22d0*/  UMOV UR4, UR5 ;  /* 0x0000000500047c82 */ /* 0x002fc80008000000 */
[----:B---3--:R-:W-:Y:S05]  /*22e0*/  BRA.U UP0, `(.L_x_32) ;  /* 0xfffffffd004c7547 */ /* 0x008fea000b83ffff */
.L_x_26:
[----:B------:R-:W-:Y:S01]  /*22f0*/  ULEA UR4, UR5, UR6, 0x3 ;  /* 0x0000000605047291 */ /* 0x000fe2000f8e18ff */
[----:B-1----:R-:W-:Y:S01]  /*2300*/  SHF.L.U32 R0, R12, 0x1f, RZ ;  /* 0x0000001f0c007819 */ /* 0x002fe200000006ff */
[----:B------:R-:W-:Y:S01]  /*2310*/  @!P1 SYNCS.ARRIVE.TRANS64.A1T0 RZ, [UR6+0x378], RZ ;  /* 0x000378ffffff99a7 */ /* 0x000fe20008100006 */
[----:B------:R-:W-:-:S06]  /*2320*/  UISETP.GT.AND UP0, UPT, UR42, UR41, UPT ;  /* 0x000000292a00728c */ /* 0x000fcc000bf04270 */
[----:B--2-4-:R1:W2:Y:S03]  /*2330*/  SYNCS.PHASECHK.TRANS64.TRYWAIT P0, [UR4+0x1b0], R0 ;  /* 0x0001b000ff0075a7 */ /* 0x0142a60008001104 */
[----:B------:R-:W-:Y:S05]  /*2340*/  BRA.U !UP0, `(.L_x_33) ;  /* 0x0000000108c07547 */ /* 0x000fea000b800000 */
[----:B------:R-:W-:Y:S01]  /*2350*/  UIADD3 UR26, UPT, UPT, UR43, UR13, URZ ;  /* 0x0000000d2b1a7290 */ /* 0x000fe2000fffe0ff */
[----:B------:R-:W-:-:S11]  /*2360*/  UMOV UR4, UR5 ;  /* 0x0000000500047c82 */ /* 0x000fd60008000000 */
.L_x_39:
[----:B------:R-:W-:Y:S01]  /*2370*/  ULEA UR17, UR4, UR6, 0x3 ;  /* 0x0000000604117291 */ /* 0x000fe2000f8e18ff */
[----:B--2---:R-:W-:Y:S01]  /*2380*/  @!P3 MOV R2, 0x1000 ;  /* 0x000010000002b802 */ /* 0x004fe20000000f00 */
[----:B--2-4-:R-:W-:Y:S10]  /*2390*/  @P0 BRA `(.L_x_34) ;  /* 0x00000000000c0947 */ /* 0x014ff40003800000 */
[----:B------:R-:W-:-:S04]  /*23a0*/  SHF.L.U32 R3, R12, 0x1f, RZ ;  /* 0x0000001f0c037819 */ /* 0x000fc800000006ff */
[----:B------:R-:W2:Y:S02]  /*23b0*/  SYNCS.PHASECHK.TRANS64.TRYWAIT P0, [UR17+0x1b0], R3 ;  /* 0x0001b003ff0075a7 */ /* 0x000ea40008001111 */
[----:B--2---:R-:W-:Y:S05]  /*23c0*/  @!P0 BRA `(.L_x_35) ;  /* 0x0000006400948947 */ /* 0x004fea0003800000 */
.L_x_34:
[----:B------:R2:W-:Y:S01]  /*23d0*/  @!P3 SYNCS.ARRIVE.TRANS64 RZ, [UR17], R2 ;  /* 0x00000002ffffb9a7 */ /* 0x0005e20008000011 */
[----:B------:R-:W-:-:S04]  /*23e0*/  ULOP3.LUT UR5, UR25, 0x2, URZ, 0xfc, !UPT ;  /* 0x0000000219057892 */ /* 0x000fc8000f8efcff */
[----:B------:R-:W-:-:S09]  /*23f0*/  UISETP.NE.AND UP0, UPT, UR5, 0x2, UPT ;  /* 0x000000020500788c */ /* 0x000fd2000bf05270 */
[----:B------:R-:W-:Y:S05]  /*2400*/  BRA.U UP0, `(.L_x_36) ;  /* 0x0000000100047547 */ /* 0x000fea000b800000 */
[----:B------:R-:W-:Y:S05]  /*2410*/  BPT.TRAP 0x1 ;  /* 0x000000040000795c */ /* 0x000fea0000300000 */
.L_x_36:
[----:B------:R-:W-:Y:S04]  /*2420*/  BSSY.RECONVERGENT B0, `(.L_x_37) ;  /* 0x0000003000007945 */ /* 0x000fe80003800200 */
[----:B------:R-:W-:Y:S05]  /*2430*/  @P2 BRA `(.L_x_38) ;  /* 0x0000000000042947 */ /* 0x000fea0003800000 */
[----:B------:R-:W-:Y:S05]  /*2440*/  BPT.TRAP 0x1 ;  /* 0x000000040000795c */ /* 0x000fea0000300000 */
.L_x_38:
[----:B------:R-:W-:Y:S05]  /*2450*/  BSYNC.RECONVERGENT B0 ;  /* 0x0000000000007941 */ /* 0x000fea0003800200 */
.L_x_37:
[----:B------:R-:W-:Y:S02]  /*2460*/  UIADD3 UR5, UPT, UPT, UR4, 0x1, URZ ;  /* 0x0000000104057890 */ /* 0x000fe4000fffe0ff */
[----:B------:R-:W-:Y:S02]  /*2470*/  UIADD3 UR14, UP1, UPT, UR28, 0x80, URZ ;  /* 0x000000801c0e7890 */ /* 0x000fe4000ff3e0ff */
[----:B------:R-:W-:Y:S02]  /*2480*/  UISETP.NE.AND UP0, UPT, UR5, 0x36, UPT ;  /* 0x000000360500788c */ /* 0x000fe4000bf05270 */
[----:B------:R-:W-:Y:S02]  /*2490*/  USHF.L.U32 UR18, UR13, 0x5, URZ ;  /* 0x000000050d127899 */ /* 0x000fe400080006ff */
[----:B------:R-:W-:Y:S02]  /*24a0*/  USEL UR8, URZ, 0x1, UP0 ;  /* 0x00000001ff087887 */ /* 0x000fe40008000000 */
[----:B------:R-:W-:-:S02]  /*24b0*/  USEL UR5, UR5, URZ, UP0 ;  /* 0x000000ff05057287 */ /* 0x000fc40008000000 */
[----:B------:R-:W-:Y:S02]  /*24c0*/  UIADD3 UR22, UP0, UPT, UR28, 0x180, URZ ;  /* 0x000001801c167890 */ /* 0x000fe4000ff1e0ff */
[----:B------:R-:W-:Y:S01]  /*24d0*/  LOP3.LUT R12, R12, UR8, RZ, 0x3c, !PT ;  /* 0x000000080c0c7c12 */ /* 0x000fe2000f8e3cff */
[----:B------:R-:W-:Y:S02]  /*24e0*/  USHF.L.U32 UR8, UR4, 0xb, URZ ;  /* 0x0000000b04087899 */ /* 0x000fe400080006ff */
[----:B------:R-:W-:Y:S01]  /*24f0*/  ULEA UR7, UR5, UR6, 0x3 ;  /* 0x0000000605077291 */ /* 0x000fe2000f8e18ff */
[----:B-1----:R-:W-:Y:S01]  /*2500*/  SHF.L.U32 R0, R12, 0x1f, RZ ;  /* 0x0000001f0c007819 */ /* 0x002fe200000006ff */
[----:B------:R-:W-:Y:S02]  /*2510*/  ULOP3.LUT UR16, UR8, UR21, URZ, 0xfc, !UPT ;  /* 0x0000001508107292 */ /* 0x000fe4000f8efcff */
[----:B------:R-:W-:Y:S02]  /*2520*/  UIADD3.X UR15, UPT, UPT, URZ, UR29, URZ, UP1, !UPT ;  /* 0x0000001dff0f7290 */ /* 0x000fe40008ffe4ff */
[----:B------:R-:W-:-:S02]  /*2530*/  UIADD3 UR16, UPT, UPT, UR6, 0x2800, UR16 ;  /* 0x0000280006107890 */ /* 0x000fc4000fffe010 */
[----:B------:R-:W-:Y:S01]  /*2540*/  UIADD3 UR8, UPT, UPT, UR6, 0x1d800, UR8 ;  /* 0x0001d80006087890 */ /* 0x000fe2000fffe008 */
[----:B------:R3:W4:Y:S01]  /*2550*/  SYNCS.PHASECHK.TRANS64.TRYWAIT P0, [UR7+0x1b0], R0 ;  /* 0x0001b000ff0075a7 */ /* 0x0007220008001107 */
[----:B------:R-:W-:Y:S01]  /*2560*/  UIADD3.X UR23, UPT, UPT, URZ, UR29, URZ, UP0, !UPT ;  /* 0x0000001dff177290 */ /* 0x000fe200087fe4ff */
[----:B------:R-:W-:Y:S01]  /*2570*/  UMOV UR4, 0xf0000 ;  /* 0x000f000000047882 */ /* 0x000fe20000000000 */
[----:B------:R-:W-:Y:S01]  /*2580*/  UMOV UR30, 0x0 ;  /* 0x00000000001e7882 */ /* 0x000fe20000000000 */
[----:B------:R-:W-:Y:S01]  /*2590*/  UMOV UR31, 0x10000000 ;  /* 0x10000000001f7882 */ /* 0x000fe20000000000 */
[----:B------:R-:W-:Y:S01]  /*25a0*/  UMOV UR19, UR35 ;  /* 0x0000002300137c82 */ /* 0x000fe20008000000 */
[----:B------:R-:W-:Y:S01]  /*25b0*/  UMOV UR20, UR36 ;  /* 0x0000002400147c82 */ /* 0x000fe20008000000 */
[----:B------:R-:W-:Y:S01]  /*25c0*/  UMOV UR12, UR36 ;  /* 0x00000024000c7c82 */ /* 0x000fe20008000000 */
[----:B------:R-:W-:Y:S01]  /*25d0*/  UMOV UR9, UR17 ;  /* 0x0000001100097c82 */ /* 0x000fe20008000000 */
[----:B------:R-:W-:Y:S01]  /*25e0*/  UMOV UR10, UR18 ;  /* 0x00000012000a7c82 */ /* 0x000fe20008000000 */
[----:B------:R1:W-:Y:S01]  /*25f0*/  UTMALDG.3D.MULTICAST [UR16], [UR14], UR4, desc[UR30] ;  /* 0x00001e100e0073b4 */ /* 0x0003e20008011804 */
[----:B------:R-:W-:-:S04]  /*2600*/  UIADD3 UR13, UPT, UPT, UR13, 0x1, URZ ;  /* 0x000000010d0d7890 */ /* 0x000fc8000fffe0ff */
[----:B------:R-:W-:Y:S01]  /*2610*/  UISETP.NE.AND UP0, UPT, UR13, UR26, UPT ;  /* 0x0000001a0d00728c */ /* 0x000fe2000bf05270 */
[----:B------:R3:W-:Y:S01]  /*2620*/  UTMALDG.3D [UR8], [UR22], desc[UR30] ;  /* 0x00001e08160075b4 */ /* 0x0007e20008011000 */
[----:B-1----:R-:W-:-:S07]  /*2630*/  UMOV UR4, UR5 ;  /* 0x0000000500047c82 */ /* 0x002fce0008000000 */
[----:B---3--:R-:W-:Y:S05]  /*2640*/  BRA.U UP0, `(.L_x_39) ;  /* 0xfffffffd00487547 */ /* 0x008fea000b83ffff */
.L_x_33:
[C---:B------:R-:W-:Y:S01]  /*2650*/  LEA R3, R11.reuse, UR6, 0x3 ;  /* 0x000000060b037c11 */ /* 0x040fe2000f8e18ff */
[----:B------:R-:W-:Y:S01]  /*2660*/  NOP ;  /* 0x0000000000007918 */ /* 0x000fe20000000000 */
[----:B-1----:R-:W-:Y:S02]  /*2670*/  SHF.L.U32 R0, R10, 0x1f, RZ ;  /* 0x0000001f0a007819 */ /* 0x002fe400000006ff */
[----:B------:R-:W-:Y:S02]  /*2680*/  LEA R4, R11, UR6, 0x4 ;  /* 0x000000060b047c11 */ /* 0x000fe4000f8e20ff */
[----:B--2-4-:R-:W1:Y:S02]  /*2690*/  SYNCS.PHASECHK.TRANS64.TRYWAIT P0, [R3+URZ+0x380], R0 ;  /* 0x00038000030075a7 */ /* 0x014e6400080011ff */
[----:B-1----:R-:W-:Y:S05]  /*26a0*/  @!P0 BRA `(.L_x_40) ;  /* 0x0000006000f48947 */ /* 0x002fea0003800000 */
.L_x_156:
[----:B------:R-:W2:Y:S01]  /*26b0*/  LDS.128 R4, [R4+0x410] ;  /* 0x0004100004047984 */ /* 0x000ea20000000c00 */
[----:B------:R-:W-:Y:S01]  /*26c0*/  UISETP.GE.AND UP0, UPT, UR40, 0x1, UPT ;  /* 0x000000012800788c */ /* 0x000fe2000bf06270 */
[----:B------:R-:W-:Y:S01]  /*26d0*/  @!PT LDS RZ, [RZ] ;  /* 0x00000000fffff984 */ /* 0x000fe20000000800 */
[----:B------:R-:W-:Y:S01]  /*26e0*/  @!PT LDS RZ, [RZ] ;  /* 0x00000000fffff984 */ /* 0x000fe20000000800 */
[----:B------:R-:W-:Y:S01]  /*26f0*/  @!PT LDS RZ, [RZ] ;  /* 0x00000000fffff984 */ /* 0x000fe20000000800 */
[----:B------:R-:W-:Y:S01]  /*2700*/  @!PT LDS RZ, [RZ] ;  /* 0x00000000fffff984 */ /* 0x000fe20000000800 */
[----:B------:R3:W-:Y:S06]  /*2710*/  MEMBAR.ALL.CTA ;  /* 0x0000000000007992 */ /* 0x0007ec0000008000 */
[----:B---3--:R-:W3:Y:S01]  /*2720*/  FENCE.VIEW.ASYNC.S ;  /* 0x00000000000073c6 */ /* 0x008ee20000000000 */
[----:B--2---:R-:W-:-:S13]  /*2730*/  LOP3.LUT P0, RZ, R6, 0x1, RZ, 0xc0, !PT ;  /* 0x0000000106ff7812 */ /* 0x004fda000780c0ff */
[----:B---3--:R-:W-:Y:S01]  /*2740*/  VOTEU.ANY UP1, P0 ;  /* 0x0000000000ff7886 */ /* 0x008fe20000020100 */
[----:B------:R-:W-:-:S13]  /*2750*/  PLOP3.LUT P0, PT, PT, PT, UP1, 0x80, 0x8 ;  /* 0x000000000008781c */ /* 0x000fda0003f0f018 */
[----:B-1----:R-:W-:Y:S02]  /*2760*/  @P0 LOP3.LUT R0, R5, 0xffff, RZ, 0xc0, !PT ;  /* 0x0000ffff05000812 */ /* 0x002fe400078ec0ff */
[----:B------:R-:W-:Y:S02]  /*2770*/  @P0 MOV R2, R4 ;  /* 0x0000000400020202 */ /* 0x000fe40000000f00 */
[----:B------:R-:W-:Y:S01]  /*2780*/  @P0 R2UR UR7, R0 ;  /* 0x00000000000702ca */ /* 0x000fe200000e0000 */
[----:B------:R-:W-:Y:S01]  /*2790*/  VIADD R0, R3, 0x390 ;  /* 0x0000039003007836 */ /* 0x000fe20000000000 */
[----:B------:R-:W-:Y:S02]  /*27a0*/  @P0 SHF.R.U32.HI R4, RZ, 0x10, R5 ;  /* 0x00000010ff040819 */ /* 0x000fe40000011605 */
[----:B------:R-:W-:Y:S02]  /*27b0*/  @P0 R2UR UR8, R2 ;  /* 0x00000000020802ca */ /* 0x000fe400000e0000 */
[----:B------:R-:W-:-:S02]  /*27c0*/  PRMT R0, RZ, 0x654, R0 ;  /* 0x00000654ff007816 */ /* 0x000fc40000000000 */
[----:B------:R-:W-:Y:S02]  /*27d0*/  @P0 R2UR UR4, R4 ;  /* 0x00000000040402ca */ /* 0x000fe400000e0000 */
[----:B------:R1:W-:Y:S03]  /*27e0*/  SYNCS.ARRIVE.TRANS64.RED.A1T0 RZ, [R0+URZ], RZ ;  /* 0x000000ff00ff79a7 */ /* 0x0003e600081004ff */
[----:B------:R-:W-:-:S04]  /*27f0*/  @UP1 UMOV UR27, UR7 ;  /* 0x00000007001b1c82 */ /* 0x000fc80008000000 */
[----:B------:R-:W-:-:S04]  /*2800*/  @UP1 UMOV UR37, UR8 ;  /* 0x0000000800251c82 */ /* 0x000fc80008000000 */
[----:B------:R-:W-:Y:S01]  /*2810*/  @UP1 UMOV UR36, UR4 ;  /* 0x0000000400241c82 */ /* 0x000fe20008000000 */
[----:B------:R-:W-:Y:S05]  /*2820*/  BRA.U !UP0, `(.L_x_41) ;  /* 0x0000000108d47547 */ /* 0x000fea000b800000 */
[----:B------:R-:W2:Y:S01]  /*2830*/  LDCU.128 UR12, c[0x0][0xb10] ;  /* 0x00016200ff0c77ac */ /* 0x000ea20008000c00 */
[----:B------:R-:W3:Y:S01]  /*2840*/  LDCU UR26, c[0x0][0xb20] ;  /* 0x00016400ff1a77ac */ /* 0x000ee20008000800 */
[----:B------:R-:W4:Y:S01]  /*2850*/  LDCU UR20, c[0x0][0xb0c] ;  /* 0x00016180ff1477ac */ /* 0x000f220008000800 */
[----:B------:R-:W1:Y:S01]  /*2860*/  LDCU.64 UR10, c[0x0][0xb28] ;  /* 0x00016500ff0a77ac */ /* 0x000e620008000a00 */
[----:B------:R-:W-:Y:S02]  /*2870*/  UISETP.NE.AND UP3, UPT, UR40, 0x1, UPT ;  /* 0x000000012800788c */ /* 0x000fe4000bf65270 */
[----:B--2---:R-:W-:Y:S02]  /*2880*/  UIMAD.WIDE.U32 UR16, UR38, UR15, URZ ;  /* 0x0000000f261072a5 */ /* 0x004fe4000f8e00ff */
[----:B------:R-:W-:Y:S02]  /*2890*/  UIMAD.WIDE.U32 UR8, UR39, UR12, URZ ;  /* 0x0000000c270872a5 */ /* 0x000fe4000f8e00ff */
[----:B------:R-:W-:-:S02]  /*28a0*/  UISETP.NE.AND UP0, UPT, UR14, 0x1, UPT ;  /* 0x000000010e00788c */ /* 0x000fc4000bf05270 */
[----:B------:R-:W-:Y:S01]  /*28b0*/  UIMAD.WIDE.U32 UR22, UR27, UR15, URZ ;  /* 0x0000000f1b1672a5 */ /* 0x000fe2000f8e00ff */
[----:B------:R-:W-:Y:S02]  /*28c0*/  UMOV UR16, UR17 ;  /* 0x0000001100107c82 */ /* 0x000fe40008000000 */
[----:B------:R-:W-:Y:S01]  /*28d0*/  UMOV UR8, UR9 ;  /* 0x0000000900087c82 */ /* 0x000fe20008000000 */
[----:B---3--:R-:W-:Y:S02]  /*28e0*/  USHF.R.U32.HI UR16, URZ, UR26, UR16 ;  /* 0x0000001aff107299 */ /* 0x008fe40008011610 */
[----:B----4-:R-:W-:Y:S02]  /*28f0*/  UISETP.NE.AND UP2, UPT, UR20, 0x1, UPT ;  /* 0x000000011400788c */ /* 0x010fe4000bf45270 */
[----:B------:R-:W-:Y:S02]  /*2900*/  USHF.R.U32.HI UR8, URZ, UR13, UR8 ;  /* 0x0000000dff087299 */ /* 0x000fe40008011608 */
[----:B------:R-:W-:-:S02]  /*2910*/  USEL UR7, UR38, UR16, !UP0 ;  /* 0x0000001026077287 */ /* 0x000fc4000c000000 */
[----:B------:R-:W-:Y:S02]  /*2920*/  USEL UR8, UR39, UR8, !UP2 ;  /* 0x0000000827087287 */ /* 0x000fe4000d000000 */
[----:B-1----:R-:W-:Y:S01]  /*2930*/  UIMAD.WIDE.U32 UR16, UR7, UR10, URZ ;  /* 0x0000000a071072a5 */ /* 0x002fe2000f8e00ff */
[----:B------:R-:W-:Y:S01]  /*2940*/  UMOV UR4, UR23 ;  /* 0x0000001700047c82 */ /* 0x000fe20008000000 */
[----:B------:R-:W-:Y:S02]  /*2950*/  UIMAD.WIDE.U32 UR18, UR37, UR12, URZ ;  /* 0x0000000c251272a5 */ /* 0x000fe4000f8e00ff */
[----:B------:R-:W-:-:S03]  /*2960*/  UIMAD.WIDE.U32 UR22, UR8, UR10, URZ ;  /* 0x0000000a081672a5 */ /* 0x000fc6000f8e00ff */
[----:B------:R-:W-:Y:S01]  /*2970*/  UMOV UR16, UR17 ;  /* 0x0000001100107c82 */ /* 0x000fe20008000000 */
[----:B------:R-:W-:Y:S02]  /*2980*/  USHF.R.U32.HI UR4, URZ, UR26, UR4 ;  /* 0x0000001aff047299 */ /* 0x000fe40008011604 */
[----:B------:R-:W-:Y:S01]  /*2990*/  @UP3 USHF.R.U32.HI UR7, URZ, UR11, UR16 ;  /* 0x0000000bff073299 */ /* 0x000fe20008011610 */
[----:B------:R-:W-:Y:S01]  /*29a0*/  UMOV UR18, UR19 ;  /* 0x0000001300127c82 */ /* 0x000fe20008000000 */
[----:B------:R-:W-:Y:S01]  /*29b0*/  UMOV UR22, UR23 ;  /* 0x0000001700167c82 */ /* 0x000fe20008000000 */
[----:B------:R-:W-:Y:S02]  /*29c0*/  USHF.R.U32.HI UR13, URZ, UR13, UR18 ;  /* 0x0000000dff0d7299 */ /* 0x000fe40008011612 */
[----:B------:R-:W-:Y:S02]  /*29d0*/  USEL UR4, UR27, UR4, !UP0 ;  /* 0x000000041b047287 */ /* 0x000fe4000c000000 */
[----:B------:R-:W-:-:S02]  /*29e0*/  @UP3 USHF.R.U32.HI UR8, URZ, UR11, UR22 ;  /* 0x0000000bff083299 */ /* 0x000fc40008011616 */
[----:B------:R-:W-:Y:S02]  /*29f0*/  UIMAD UR9, UR40, UR7, URZ ;  /* 0x00000007280972a4 */ /* 0x000fe4000f8e02ff */
[----:B------:R-:W-:Y:S02]  /*2a00*/  USEL UR7, UR37, UR13, !UP2 ;  /* 0x0000000d25077287 */ /* 0x000fe4000d000000 */
[----:B------:R-:W-:Y:S02]  /*2a10*/  UIMAD UR12, UR40, UR8, URZ ;  /* 0x00000008280c72a4 */ /* 0x000fe4000f8e02ff */
[----:B------:R-:W-:Y:S02]  /*2a20*/  UISETP.GE.AND UP0, UPT, UR4, UR9, UPT ;  /* 0x000000090400728c */ /* 0x000fe4000bf06270 */
[----:B------:R-:W-:Y:S02]  /*2a30*/  UIMAD.WIDE.U32 UR16, UR4, UR10, URZ ;  /* 0x0000000a041072a5 */ /* 0x000fe4000f8e00ff */
[----:B------:R-:W-:-:S02]  /*2a40*/  UISETP.GE.OR UP0, UPT, UR7, UR12, UP0 ;  /* 0x0000000c0700728c */ /* 0x000fc40008706670 */
        /* <DEDUP_REMOVED lines=19> */
.L_x_41:
[----:B------:R-:W2:Y:S02]  /*2b80*/  LDCU UR4, c[0x0][0xb30] ;  /* 0x00016600ff0477ac */ /* 0x000ea40008000800 */
[----:B--2---:R-:W-:-:S09]  /*2b90*/  UISETP.NE.AND UP0, UPT, UR4, 0x1, UPT ;  /* 0x000000010400788c */ /* 0x004fd2000bf05270 */
[----:B------:R-:W-:Y:S05]  /*2ba0*/  BRA.U UP0, `(.L_x_42) ;  /* 0x0000000100447547 */ /* 0x000fea000b800000 */
[----:B------:R-:W2:Y:S01]  /*2bb0*/  LDCU.128 UR12, c[0x0][0xb10] ;  /* 0x00016200ff0c77ac */ /* 0x000ea20008000c00 */
[----:B------:R-:W3:Y:S01]  /*2bc0*/  LDCU UR16, c[0x0][0xb0c] ;  /* 0x00016180ff1077ac */ /* 0x000ee20008000800 */
[----:B------:R-:W4:Y:S01]  /*2bd0*/  LDCU UR17, c[0x0][0xb20] ;  /* 0x00016400ff1177ac */ /* 0x000f220008000800 */
[----:B--2---:R-:W-:Y:S02]  /*2be0*/  UIMAD.WIDE.U32 UR10, UR37, UR12, URZ ;  /* 0x0000000c250a72a5 */ /* 0x004fe4000f8e00ff */
[----:B------:R-:W-:Y:S02]  /*2bf0*/  UIMAD.WIDE.U32 UR8, UR27, UR15, URZ ;  /* 0x0000000f1b0872a5 */ /* 0x000fe4000f8e00ff */
[----:B---3--:R-:W-:Y:S02]  /*2c00*/  UISETP.NE.AND UP2, UPT, UR16, 0x1, UPT ;  /* 0x000000011000788c */ /* 0x008fe4000bf45270 */
[----:B------:R-:W-:Y:S01]  /*2c10*/  UISETP.NE.AND UP0, UPT, UR14, 0x1, UPT ;  /* 0x000000010e00788c */ /* 0x000fe2000bf05270 */
[----:B------:R-:W-:-:S02]  /*2c20*/  UMOV UR7, UR11 ;  /* 0x0000000b00077c82 */ /* 0x000fc40008000000 */
[----:B------:R-:W-:Y:S01]  /*2c30*/  UMOV UR4, UR9 ;  /* 0x0000000900047c82 */ /* 0x000fe20008000000 */
[----:B------:R-:W-:Y:S02]  /*2c40*/  USHF.R.U32.HI UR7, URZ, UR13, UR7 ;  /* 0x0000000dff077299 */ /* 0x000fe40008011607 */
[----:B----4-:R-:W-:Y:S02]  /*2c50*/  USHF.R.U32.HI UR4, URZ, UR17, UR4 ;  /* 0x00000011ff047299 */ /* 0x010fe40008011604 */
[----:B------:R-:W-:Y:S02]  /*2c60*/  USEL UR7, UR37, UR7, !UP2 ;  /* 0x0000000725077287 */ /* 0x000fe4000d000000 */
[----:B------:R-:W-:-:S04]  /*2c70*/  USEL UR4, UR27, UR4, !UP0 ;  /* 0x000000041b047287 */ /* 0x000fc8000c000000 */
[----:B------:R-:W-:Y:S02]  /*2c80*/  UIADD3 UR8, UPT, UPT, UR7, -UR4, URZ ;  /* 0x8000000407087290 */ /* 0x000fe4000fffe0ff */
[----:B------:R-:W-:Y:S02]  /*2c90*/  UIADD3 UR4, UPT, UPT, -UR7, UR4, URZ ;  /* 0x0000000407047290 */ /* 0x000fe4000fffe1ff */
[----:B------:R-:W-:Y:S02]  /*2ca0*/  UIMAD UR27, UR8, UR14, UR27 ;  /* 0x0000000e081b72a4 */ /* 0x000fe4000f8e021b */
[----:B------:R-:W-:-:S12]  /*2cb0*/  UIMAD UR37, UR4, UR16, UR37 ;  /* 0x00000010042572a4 */ /* 0x000fd8000f8e0225 */
.L_x_42:
[----:B------:R-:W-:Y:S01]  /*2cc0*/  VIADD R11, R11, 0x1 ;  /* 0x000000010b0b7836 */ /* 0x000fe20000000000 */
[----:B------:R-:W-:Y:S01]  /*2cd0*/  PLOP3.LUT P1, PT, PT, PT, PT, 0x80, 0x8 ;  /* 0x000000000008781c */ /* 0x000fe20003f2f070 */
[----:B------:R-:W-:Y:S02]  /*2ce0*/  UIADD3 UR46, UPT, UPT, UR37, UR60, URZ ;  /* 0x0000003c252e7290 */ /* 0x000fe4000fffe0ff */
[----:B------:R-:W-:Y:S01]  /*2cf0*/  UIADD3 UR45, UPT, UPT, UR27, UR57, URZ ;  /* 0x000000391b2d7290 */ /* 0x000fe2000fffe0ff */
[----:B------:R-:W-:-:S04]  /*2d00*/  ISETP.NE.AND P0, PT, R11, 0x2, PT ;  /* 0x000000020b00780c */ /* 0x000fc80003f05270 */
[----:B-1----:R-:W-:Y:S02]  /*2d10*/  SEL R0, RZ, 0x1, P0 ;  /* 0x00000001ff007807 */ /* 0x002fe40000000000 */
[----:B------:R-:W-:Y:S02]  /*2d20*/  SEL R11, R11, RZ, P0 ;  /* 0x000000ff0b0b7207 */ /* 0x000fe40000000000 */
[----:B------:R-:W-:Y:S01]  /*2d30*/  LOP3.LUT R10, R10, R0, RZ, 0x3c, !PT ;  /* 0x000000000a0a7212 */ /* 0x000fe200078e3cff */
[----:B------:R-:W-:Y:S06]  /*2d40*/  BRA.U UP1, `(.L_x_43) ;  /* 0xfffffff101447547 */ /* 0x000fec000b83ffff */
[----:B------:R-:W-:Y:S01]  /*2d50*/  UIADD3 UR7, UPT, UPT, UR6, 0x1b0, URZ ;  /* 0x000001b006077890 */ /* 0x000fe2000fffe0ff */
[----:B------:R-:W-:-:S03]  /*2d60*/  SHF.L.U32 R2, R12, 0x1f, RZ ;  /* 0x0000001f0c027819 */ /* 0x000fc600000006ff */
[----:B------:R-:W-:-:S09]  /*2d70*/  ULEA UR4, UR5, UR7, 0x3 ;  /* 0x0000000705047291 */ /* 0x000fd2000f8e18ff */
[----:B------:R-:W1:Y:S02]  /*2d80*/  SYNCS.PHASECHK.TRANS64.TRYWAIT P0, [UR4], R2 ;  /* 0x00000002ff0075a7 */ /* 0x000e640008001104 */
[----:B-1----:R-:W-:Y:S05]  /*2d90*/  @!P0 BRA `(.L_x_44) ;  /* 0x0000005c004c8947 */ /* 0x002fea0003800000 */
.L_x_158:
[----:B------:R-:W-:-:S04]  /*2da0*/  UIADD3 UR4, UPT, UPT, UR5, 0x1, URZ ;  /* 0x0000000105047890 */ /* 0x000fc8000fffe0ff */
[----:B------:R-:W-:-:S04]  /*2db0*/  UISETP.NE.AND UP0, UPT, UR4, 0x36, UPT ;  /* 0x000000360400788c */ /* 0x000fc8000bf05270 */
[----:B------:R-:W-:Y:S02]  /*2dc0*/  USEL UR6, URZ, 0x1, UP0 ;  /* 0x00000001ff067887 */ /* 0x000fe40008000000 */
[----:B------:R-:W-:-:S04]  /*2dd0*/  USEL UR4, UR4, URZ, UP0 ;  /* 0x000000ff04047287 */ /* 0x000fc80008000000 */
[----:B------:R-:W-:Y:S01]  /*2de0*/  ULEA UR5, UR4, UR7, 0x3 ;  /* 0x0000000704057291 */ /* 0x000fe2000f8e18ff */
[----:B-1----:R-:W-:-:S04]  /*2df0*/  LOP3.LUT R2, R12, UR6, RZ, 0x3c, !PT ;  /* 0x000000060c027c12 */ /* 0x002fc8000f8e3cff */
[----:B------:R-:W-:-:S04]  /*2e00*/  SHF.L.U32 R3, R2, 0x1f, RZ ;  /* 0x0000001f02037819 */ /* 0x000fc800000006ff */
[----:B------:R-:W1:Y:S02]  /*2e10*/  SYNCS.PHASECHK.TRANS64.TRYWAIT P0, [UR5], R3 ;  /* 0x00000003ff0075a7 */ /* 0x000e640008001105 */
[----:B-1----:R-:W-:Y:S05]  /*2e20*/  @!P0 BRA `(.L_x_45) ;  /* 0x0000005c00408947 */ /* 0x002fea0003800000 */
.L_x_160:
[----:B------:R-:W-:-:S04]  /*2e30*/  UIADD3 UR4, UPT, UPT, UR4, 0x1, URZ ;  /* 0x0000000104047890 */ /* 0x000fc8000fffe0ff */
[----:B------:R-:W-:-:S04]  /*2e40*/  UISETP.NE.AND UP0, UPT, UR4, 0x36, UPT ;  /* 0x000000360400788c */ /* 0x000fc8000bf05270 */
[----:B------:R-:W-:Y:S02]  /*2e50*/  USEL UR6, URZ, 0x1, UP0 ;  /* 0x00000001ff067887 */ /* 0x000fe40008000000 */
[----:B------:R-:W-:-:S04]  /*2e60*/  USEL UR4, UR4, URZ, UP0 ;  /* 0x000000ff04047287 */ /* 0x000fc80008000000 */
[----:B------:R-:W-:Y:S01]  /*2e70*/  ULEA UR5, UR4, UR7, 0x3 ;  /* 0x0000000704057291 */ /* 0x000fe2000f8e18ff */
[----:B------:R-:W-:-:S04]  /*2e80*/  LOP3.LUT R2, R2, UR6, RZ, 0x3c, !PT ;  /* 0x0000000602027c12 */ /* 0x000fc8000f8e3cff */
[----:B-1----:R-:W-:-:S04]  /*2e90*/  SHF.L.U32 R3, R2, 0x1f, RZ ;  /* 0x0000001f02037819 */ /* 0x002fc800000006ff */
[----:B------:R-:W1:Y:S02]  /*2ea0*/  SYNCS.PHASECHK.TRANS64.TRYWAIT P0, [UR5], R3 ;  /* 0x00000003ff0075a7 */ /* 0x000e640008001105 */
[----:B-1----:R-:W-:Y:S05]  /*2eb0*/  @!P0 BRA `(.L_x_46) ;  /* 0x0000005c00348947 */ /* 0x002fea0003800000 */
.L_x_162:
        /* <DEDUP_REMOVED lines=9> */
.L_x_164:
        /* <DEDUP_REMOVED lines=9> */
.L_x_166:
        /* <DEDUP_REMOVED lines=9> */
.L_x_168:
        /* <DEDUP_REMOVED lines=9> */
.L_x_170:
        /* <DEDUP_REMOVED lines=9> */
.L_x_172:
        /* <DEDUP_REMOVED lines=9> */
.L_x_174:
        /* <DEDUP_REMOVED lines=9> */
.L_x_176:
        /* <DEDUP_REMOVED lines=9> */
.L_x_178:
        /* <DEDUP_REMOVED lines=9> */
.L_x_180:
        /* <DEDUP_REMOVED lines=9> */
.L_x_182:
        /* <DEDUP_REMOVED lines=9> */
.L_x_184:
        /* <DEDUP_REMOVED lines=9> */
.L_x_186:
        /* <DEDUP_REMOVED lines=9> */
.L_x_188:
        /* <DEDUP_REMOVED lines=9> */
.L_x_190:
        /* <DEDUP_REMOVED lines=9> */
.L_x_192:
        /* <DEDUP_REMOVED lines=9> */
.L_x_194:
        /* <DEDUP_REMOVED lines=9> */
.L_x_196:
        /* <DEDUP_REMOVED lines=9> */
.L_x_198:
        /* <DEDUP_REMOVED lines=9> */
.L_x_200:
        /* <DEDUP_REMOVED lines=9> */
.L_x_202:
        /* <DEDUP_REMOVED lines=9> */
.L_x_204:
        /* <DEDUP_REMOVED lines=9> */
.L_x_206:
        /* <DEDUP_REMOVED lines=9> */
.L_x_208:
        /* <DEDUP_REMOVED lines=9> */
.L_x_210:
        /* <DEDUP_REMOVED lines=9> */
.L_x_212:
        /* <DEDUP_REMOVED lines=9> */
.L_x_214:
        /* <DEDUP_REMOVED lines=9> */
.L_x_216:
        /* <DEDUP_REMOVED lines=9> */
.L_x_218:
        /* <DEDUP_REMOVED lines=9> */
.L_x_220:
        /* <DEDUP_REMOVED lines=9> */
.L_x_222:
        /* <DEDUP_REMOVED lines=9> */
.L_x_224:
        /* <DEDUP_REMOVED lines=9> */
.L_x_226:
        /* <DEDUP_REMOVED lines=9> */
.L_x_228:
        /* <DEDUP_REMOVED lines=9> */
.L_x_230:
        /* <DEDUP_REMOVED lines=9> */
.L_x_232:
        /* <DEDUP_REMOVED lines=9> */
.L_x_234:
        /* <DEDUP_REMOVED lines=9> */
.L_x_236:
        /* <DEDUP_REMOVED lines=9> */
.L_x_238:
        /* <DEDUP_REMOVED lines=9> */
.L_x_240:
        /* <DEDUP_REMOVED lines=9> */
.L_x_242:
        /* <DEDUP_REMOVED lines=9> */
.L_x_244:
        /* <DEDUP_REMOVED lines=9> */
.L_x_246:
        /* <DEDUP_REMOVED lines=9> */
.L_x_248:
        /* <DEDUP_REMOVED lines=9> */
.L_x_250:
        /* <DEDUP_REMOVED lines=9> */
.L_x_252:
        /* <DEDUP_REMOVED lines=9> */
.L_x_254:
        /* <DEDUP_REMOVED lines=9> */
.L_x_256:
        /* <DEDUP_REMOVED lines=9> */
.L_x_258:
        /* <DEDUP_REMOVED lines=9> */
.L_x_260:
        /* <DEDUP_REMOVED lines=9> */
.L_x_262:
[----:B------:R-:W-:-:S04]  /*4ae0*/  UIADD3 UR4, UPT, UPT, UR4, 0x1, URZ ;  /* 0x0000000104047890 */ /* 0x000fc8000fffe0ff */
[----:B------:R-:W-:-:S04]  /*4af0*/  UISETP.NE.AND UP0, UPT, UR4, 0x36, UPT ;  /* 0x000000360400788c */ /* 0x000fc8000bf05270 */
[----:B------:R-:W-:Y:S02]  /*4b00*/  USEL UR5, URZ, 0x1, UP0 ;  /* 0x00000001ff057887 */ /* 0x000fe40008000000 */
[----:B------:R-:W-:-:S04]  /*4b10*/  USEL UR4, UR4, URZ, UP0 ;  /* 0x000000ff04047287 */ /* 0x000fc80008000000 */
[----:B------:R-:W-:Y:S01]  /*4b20*/  ULEA UR4, UR4, UR7, 0x3 ;  /* 0x0000000704047291 */ /* 0x000fe2000f8e18ff */
[----:B------:R-:W-:-:S04]  /*4b30*/  LOP3.LUT R2, R2, UR5, RZ, 0x3c, !PT ;  /* 0x0000000502027c12 */ /* 0x000fc8000f8e3cff */
[----:B------:R-:W-:Y:S01]  /*4b40*/  SHF.L.U32 R2, R2, 0x1f, RZ ;  /* 0x0000001f02027819 */ /* 0x000fe200000006ff */
[----:B-1----:R-:W-:-:S07]  /*4b50*/  IMAD.U32 R0, RZ, RZ, UR4 ;  /* 0x00000004ff007e24 */ /* 0x002fce000f8e00ff */
.L_x_97:
[----:B-1----:R1:W2:Y:S02]  /*4b60*/  SYNCS.PHASECHK.TRANS64.TRYWAIT P0, [R0+URZ], R2 ;  /* 0x00000002000075a7 */ /* 0x0022a400080011ff */
[----:B--2---:R-:W-:Y:S05]  /*4b70*/  @!P0 NANOSLEEP.SYNCS 0x989680 ;  /* 0x009896800000895d */ /* 0x004fea0003900000 */
[----:B------:R-:W2:Y:S02]  /*4b80*/  @!P0 SYNCS.PHASECHK.TRANS64 P0, [R0+URZ], R2 ;  /* 0x00000002000085a7 */ /* 0x000ea400080010ff */
[----:B--2---:R-:W-:Y:S05]  /*4b90*/  @P0 EXIT ;  /* 0x000000000000094d */ /* 0x004fea0003800000 */
[----:B------:R-:W-:Y:S05]  /*4ba0*/  BRA `(.L_x_97) ;  /* 0xfffffffc00ec7947 */ /* 0x000fea000383ffff */
.L_x_23:
[----:B------:R-:W-:-:S04]  /*4bb0*/  UISETP.NE.AND UP0, UPT, UR48, URZ, UPT ;  /* 0x000000ff3000728c */ /* 0x000fc8000bf05270 */
[----:B------:R-:W-:-:S09]  /*4bc0*/  UISETP.NE.OR UP0, UPT, UR22, 0x1, UP0 ;  /* 0x000000011600788c */ /* 0x000fd20008705670 */
[----:B------:R-:W-:Y:S05]  /*4bd0*/  BRA.U UP0, `(.L_x_98) ;  /* 0x0000000500487547 */ /* 0x000fea000b800000 */
[----:B------:R-:W-:Y:S01]  /*4be0*/  ISETP.GE.U32.AND P2, PT, R0, 0x4, PT ;  /* 0x000000040000780c */ /* 0x000fe20003f46070 */
[----:B------:R-:W-:Y:S01]  /*4bf0*/  IMAD.MOV.U32 R12, RZ, RZ, 0x1 ;  /* 0x00000001ff0c7424 */ /* 0x000fe200078e00ff */
[----:B------:R-:W-:Y:S02]  /*4c00*/  CS2R R10, SRZ ;  /* 0x00000000000a7805 */ /* 0x000fe4000001ff00 */
[----:B------:R-:W-:Y:S01]  /*4c10*/  CS2R R8, SRZ ;  /* 0x0000000000087805 */ /* 0x000fe2000001ff00 */
[----:B------:R-:W-:Y:S01]  /*4c20*/  UMOV UR6, 0x400 ;  /* 0x0000040000067882 */ /* 0x000fe20000000000 */
[----:B------:R-:W-:Y:S01]  /*4c30*/  UMOV UR5, URZ ;  /* 0x000000ff00057c82 */ /* 0x000fe20008000000 */
[----:B------:R-:W-:-:S12]  /*4c40*/  ULEA UR6, UR48, UR6, 0x18 ;  /* 0x0000000630067291 */ /* 0x000fd8000f8ec0ff */
.L_x_102:
[----:B------:R-:W-:Y:S02]  /*4c50*/  LEA R2, R8, UR6, 0x3 ;  /* 0x0000000608027c11 */ /* 0x000fe4000f8e18ff */
[----:B------:R-:W-:-:S03]  /*4c60*/  SHF.L.U32 R4, R9, 0x1f, RZ ;  /* 0x0000001f09047819 */ /* 0x000fc600000006ff */
[----:B------:R-:W-:Y:S01]  /*4c70*/  VIADD R5, R2, 0x3f0 ;  /* 0x000003f002057836 */ /* 0x000fe20000000000 */
[----:B------:R-:W1:Y:S02]  /*4c80*/  SYNCS.PHASECHK.TRANS64.TRYWAIT P0, [R2+URZ+0x3e0], R4 ;  /* 0x0003e004020075a7 */ /* 0x000e6400080011ff */
[----:B-1----:R-:W-:Y:S05]  /*4c90*/  @!P0 BRA `(.L_x_99) ;  /* 0x0000005000848947 */ /* 0x002fea0003800000 */
.L_x_263:
[----:B------:R-:W-:Y:S01]  /*4ca0*/  ULEA UR4, UR5, UR6, 0x3 ;  /* 0x0000000605047291 */ /* 0x000fe2000f8e18ff */
[----:B-1----:R-:W-:Y:S01]  /*4cb0*/  PRMT R2, RZ, 0x654, R5 ;  /* 0x00000654ff027816 */ /* 0x002fe20000000005 */
[----:B------:R-:W-:Y:S01]  /*4cc0*/  @!P2 IMAD.MOV.U32 R4, RZ, RZ, 0x10 ;  /* 0x00000010ff04a424 */ /* 0x000fe200078e00ff */
[----:B------:R-:W-:Y:S01]  /*4cd0*/  SHF.L.U32 R5, R12, 0x1f, RZ ;  /* 0x0000001f0c057819 */ /* 0x000fe200000006ff */
[----:B------:R-:W-:Y:S01]  /*4ce0*/  UIADD3 UR7, UPT, UPT, UR4, 0x380, URZ ;  /* 0x0000038004077890 */ /* 0x000fe2000fffe0ff */
[----:B------:R1:W-:Y:S05]  /*4cf0*/  SYNCS.ARRIVE.TRANS64.RED.A1T0 RZ, [R2+URZ], RZ ;  /* 0x000000ff02ff79a7 */ /* 0x0003ea00081004ff */
[----:B------:R-:W-:Y:S01]  /*4d00*/  IMAD.U32 R6, RZ, RZ, UR7 ;  /* 0x00000007ff067e24 */ /* 0x000fe2000f8e00ff */
[----:B------:R-:W2:Y:S04]  /*4d10*/  SYNCS.PHASECHK.TRANS64.TRYWAIT P0, [UR4+0x390], R5 ;  /* 0x00039005ff0075a7 */ /* 0x000ea80008001104 */
[----:B------:R-:W-:Y:S01]  /*4d20*/  PRMT R6, R0, 0x654, R6 ;  /* 0x0000065400067816 */ /* 0x000fe20000000006 */
[----:B-12---:R-:W-:Y:S06]  /*4d30*/  @!P0 BRA `(.L_x_100) ;  /* 0x0000005000708947 */ /* 0x006fec0003800000 */
.L_x_265:
[----:B------:R-:W-:Y:S01]  /*4d40*/  ULEA UR8, UR5, UR6, 0x4 ;  /* 0x0000000605087291 */ /* 0x000fe2000f8e20ff */
[----:B------:R-:W-:Y:S01]  /*4d50*/  SEL R3, R6, R3, !P2 ;  /* 0x0000000306037207 */ /* 0x000fe20005000000 */
[----:B------:R-:W-:Y:S01]  /*4d60*/  UIADD3 UR9, UPT, UPT, UR4, 0x380, URZ ;  /* 0x0000038004097890 */ /* 0x000fe2000fffe0ff */
[----:B-1----:R-:W-:Y:S01]  /*4d70*/  LEA R2, R11, UR6, 0x3 ;  /* 0x000000060b027c11 */ /* 0x002fe2000f8e18ff */
[----:B------:R-:W-:Y:S01]  /*4d80*/  UIADD3 UR8, UPT, UPT, UR8, 0x410, URZ ;  /* 0x0000041008087890 */ /* 0x000fe2000fffe0ff */
[----:B------:R1:W-:Y:S01]  /*4d90*/  @!P2 SYNCS.ARRIVE.TRANS64.RED RZ, [R3+URZ], R4 ;  /* 0x0000000403ffa9a7 */ /* 0x0003e200080004ff */
[----:B------:R-:W-:Y:S01]  /*4da0*/  UIADD3 UR4, UPT, UPT, UR5, 0x1, URZ ;  /* 0x0000000105047890 */ /* 0x000fe2000fffe0ff */
[----:B------:R-:W-:-:S03]  /*4db0*/  VIADD R8, R8, 0x1 ;  /* 0x0000000108087836 */ /* 0x000fc60000000000 */
[----:B------:R-:W-:Y:S02]  /*4dc0*/  UISETP.NE.AND UP0, UPT, UR4, 0x2, UPT ;  /* 0x000000020400788c */ /* 0x000fe4000bf05270 */
[----:B------:R-:W-:Y:S01]  /*4dd0*/  ISETP.NE.AND P0, PT, R8, 0x2, PT ;  /* 0x000000020800780c */ /* 0x000fe20003f05270 */
[----:B------:R-:W-:Y:S06]  /*4de0*/  UGETNEXTWORKID.BROADCAST [UR8], [UR9] ;  /* 0x00000000080073ca */ /* 0x000fec0008000100 */
[----:B------:R-:W-:Y:S02]  /*4df0*/  USEL UR7, URZ, 0x1, UP0 ;  /* 0x00000001ff077887 */ /* 0x000fe40008000000 */
[----:B------:R-:W-:-:S04]  /*4e00*/  USEL UR5, UR4, URZ, UP0 ;  /* 0x000000ff04057287 */ /* 0x000fc80008000000 */
[----:B------:R-:W-:Y:S02]  /*4e10*/  LOP3.LUT R12, R12, UR7, RZ, 0x3c, !PT ;  /* 0x000000070c0c7c12 */ /* 0x000fe4000f8e3cff */
[----:B-1----:R-:W-:-:S04]  /*4e20*/  SHF.L.U32 R4, R10, 0x1f, RZ ;  /* 0x0000001f0a047819 */ /* 0x002fc800000006ff */
[----:B------:R-:W1:Y:S02]  /*4e30*/  SYNCS.PHASECHK.TRANS64.TRYWAIT P1, [R2+URZ+0x380], R4 ;  /* 0x00038004020075a7 */ /* 0x000e6400080211ff */
[----:B-1----:R-:W-:Y:S05]  /*4e40*/  @!P1 BRA `(.L_x_101) ;  /* 0x0000005000449947 */ /* 0x002fea0003800000 */
.L_x_266:
[C---:B-1----:R-:W-:Y:S01]  /*4e50*/  LEA R4, R11.reuse, UR6, 0x4 ;  /* 0x000000060b047c11 */ /* 0x042fe2000f8e20ff */
[----:B------:R-:W-:Y:S01]  /*4e60*/  VIADD R2, R2, 0x390 ;  /* 0x0000039002027836 */ /* 0x000fe20000000000 */
[----:B------:R-:W-:Y:S01]  /*4e70*/  SEL R8, R8, RZ, P0 ;  /* 0x000000ff08087207 */ /* 0x000fe20000000000 */
[----:B------:R-:W-:-:S03]  /*4e80*/  VIADD R11, R11, 0x1 ;  /* 0x000000010b0b7836 */ /* 0x000fc60000000000 */
[----:B------:R-:W1:Y:S01]  /*4e90*/  LDS.128 R4, [R4+0x410] ;  /* 0x0004100004047984 */ /* 0x000e620000000c00 */
[----:B------:R-:W-:Y:S02]  /*4ea0*/  PRMT R2, RZ, 0x654, R2 ;  /* 0x00000654ff027816 */ /* 0x000fe40000000002 */
[C---:B------:R-:W-:Y:S01]  /*4eb0*/  ISETP.NE.AND P1, PT, R11.reuse, 0x2, PT ;  /* 0x000000020b00780c */ /* 0x040fe20003f25270 */
[----:B------:R-:W-:Y:S01]  /*4ec0*/  @!PT LDS RZ, [RZ] ;  /* 0x00000000fffff984 */ /* 0x000fe20000000800 */
[----:B------:R-:W-:Y:S01]  /*4ed0*/  @!PT LDS RZ, [RZ] ;  /* 0x00000000fffff984 */ /* 0x000fe20000000800 */
[----:B------:R-:W-:Y:S01]  /*4ee0*/  @!PT LDS RZ, [RZ] ;  /* 0x00000000fffff984 */ /* 0x000fe20000000800 */
[----:B------:R-:W-:Y:S01]  /*4ef0*/  @!PT LDS RZ, [RZ] ;  /* 0x00000000fffff984 */ /* 0x000fe20000000800 */
[----:B------:R2:W-:Y:S06]  /*4f00*/  MEMBAR.ALL.CTA ;  /* 0x0000000000007992 */ /* 0x0005ec0000008000 */
[----:B--2---:R-:W2:Y:S01]  /*4f10*/  FENCE.VIEW.ASYNC.S ;  /* 0x00000000000073c6 */ /* 0x004ea20000000000 */
[----:B------:R-:W-:Y:S01]  /*4f20*/  SEL R11, R11, RZ, P1 ;  /* 0x000000ff0b0b7207 */ /* 0x000fe20000800000 */
[----:B--2---:R2:W-:Y:S01]  /*4f30*/  SYNCS.ARRIVE.TRANS64.RED.A1T0 RZ, [R2+URZ], RZ ;  /* 0x000000ff02ff79a7 */ /* 0x0045e200081004ff */
[----:B-1----:R-:W-:-:S02]  /*4f40*/  LOP3.LUT P3, RZ, R6, 0x1, RZ, 0xc0, !PT ;  /* 0x0000000106ff7812 */ /* 0x002fc4000786c0ff */
[----:B------:R-:W-:-:S04]  /*4f50*/  SEL R4, RZ, 0x1, P1 ;  /* 0x00000001ff047807 */ /* 0x000fc80000800000 */
[----:B------:R-:W-:Y:S02]  /*4f60*/  LOP3.LUT R10, R10, R4, RZ, 0x3c, !PT ;  /* 0x000000040a0a7212 */ /* 0x000fe400078e3cff */
[----:B--2---:R-:W-:-:S04]  /*4f70*/  SEL R2, RZ, 0x1, P0 ;  /* 0x00000001ff027807 */ /* 0x004fc80000000000 */
[----:B------:R-:W-:Y:S01]  /*4f80*/  LOP3.LUT R9, R9, R2, RZ, 0x3c, !PT ;  /* 0x0000000209097212 */ /* 0x000fe200078e3cff */
[----:B------:R-:W-:Y:S06]  /*4f90*/  @P3 BRA `(.L_x_102) ;  /* 0xfffffffc002c3947 */ /* 0x000fec000383ffff */
[----:B------:R-:W-:Y:S01]  /*4fa0*/  ULEA UR4, UR5, UR6, 0x3 ;  /* 0x0000000605047291 */ /* 0x000fe2000f8e18ff */
[----:B------:R-:W-:-:S08]  /*4fb0*/  SHF.L.U32 R2, R12, 0x1f, RZ ;  /* 0x0000001f0c027819 */ /* 0x000fd000000006ff */
[----:B------:R-:W1:Y:S02]  /*4fc0*/  SYNCS.PHASECHK.TRANS64 P0, [UR4+0x390], R2 ;  /* 0x00039002ff0075a7 */ /* 0x000e640008001004 */
[----:B-1----:R-:W-:Y:S05]  /*4fd0*/  @P0 BRA `(.L_x_103) ;  /* 0x0000000000080947 */ /* 0x002fea0003800000 */
[----:B------:R-:W1:Y:S02]  /*4fe0*/  SYNCS.PHASECHK.TRANS64.TRYWAIT P0, [UR4+0x390], R2 ;  /* 0x00039002ff0075a7 */ /* 0x000e640008001104 */
[----:B-1----:R-:W-:Y:S05]  /*4ff0*/  @!P0 BRA `(.L_x_104) ;  /* 0x0000004c00ec8947 */ /* 0x002fea0003800000 */
.L_x_103:
[----:B------:R-:W-:-:S04]  /*5000*/  UIADD3 UR7, UPT, UPT, UR5, 0x1, URZ ;  /* 0x0000000105077890 */ /* 0x000fc8000fffe0ff */
[----:B------:R-:W-:-:S04]  /*5010*/  UISETP.NE.AND UP0, UPT, UR7, 0x2, UPT ;  /* 0x000000020700788c */ /* 0x000fc8000bf05270 */
[----:B------:R-:W-:Y:S02]  /*5020*/  USEL UR8, URZ, 0x1, UP0 ;  /* 0x00000001ff087887 */ /* 0x000fe40008000000 */
[----:B------:R-:W-:-:S04]  /*5030*/  USEL UR7, UR7, URZ, UP0 ;  /* 0x000000ff07077287 */ /* 0x000fc80008000000 */
[----:B------:R-:W-:Y:S01]  /*5040*/  ULEA UR7, UR7, UR6, 0x3 ;  /* 0x0000000607077291 */ /* 0x000fe2000f8e18ff */
[----:B-1----:R-:W-:-:S04]  /*5050*/  LOP3.LUT R2, R12, UR8, RZ, 0x3c, !PT ;  /* 0x000000080c027c12 */ /* 0x002fc8000f8e3cff */
[----:B------:R-:W-:-:S04]  /*5060*/  SHF.L.U32 R0, R2, 0x1f, RZ ;  /* 0x0000001f02007819 */ /* 0x000fc800000006ff */
[----:B------:R-:W1:Y:S02]  /*5070*/  SYNCS.PHASECHK.TRANS64 P0, [UR7+0x390], R0 ;  /* 0x00039000ff0075a7 */ /* 0x000e640008001007 */
[----:B-1----:R-:W-:Y:S05]  /*5080*/  @P0 EXIT ;  /* 0x000000000000094d */ /* 0x002fea0003800000 */
[----:B------:R-:W-:Y:S02]  /*5090*/  SHF.L.U32 R2, R2, 0x1f, RZ ;  /* 0x0000001f02027819 */ /* 0x000fe400000006ff */
[----:B------:R-:W-:-:S07]  /*50a0*/  MOV R0, UR7 ;  /* 0x0000000700007c02 */ /* 0x000fce0008000f00 */
.L_x_105:
[----:B-1----:R1:W2:Y:S02]  /*50b0*/  SYNCS.PHASECHK.TRANS64.TRYWAIT P0, [R0+URZ+0x390], R2 ;  /* 0x00039002000075a7 */ /* 0x0022a400080011ff */
[----:B--2---:R-:W-:Y:S05]  /*50c0*/  @!P0 NANOSLEEP.SYNCS 0x989680 ;  /* 0x009896800000895d */ /* 0x004fea0003900000 */
[----:B------:R-:W2:Y:S02]  /*50d0*/  @!P0 SYNCS.PHASECHK.TRANS64 P0, [R0+URZ+0x390], R2 ;  /* 0x00039002000085a7 */ /* 0x000ea400080010ff */
[----:B--2---:R-:W-:Y:S05]  /*50e0*/  @P0 EXIT ;  /* 0x000000000000094d */ /* 0x004fea0003800000 */
[----:B------:R-:W-:Y:S05]  /*50f0*/  BRA `(.L_x_105) ;  /* 0xfffffffc00ec7947 */ /* 0x000fea000383ffff */
.L_x_98:
[----:B------:R-:W-:Y:S05]  /*5100*/  BRA.U UP4, `(.L_x_106) ;  /* 0x0000000d04807547 */ /* 0x000fea000b800000 */
[----:B------:R-:W-:Y:S01]  /*5110*/  UMOV UR4, 0x40 ;  /* 0x0000004000047882 */ /* 0x000fe20000000000 */
[----:B------:R-:W-:Y:S01]  /*5120*/  NOP ;  /* 0x0000000000007918 */ /* 0x000fe20000000000 */
[----:B------:R-:W-:Y:S01]  /*5130*/  ULEA UR5, UR48, UR4, 0x18 ;  /* 0x0000000430057291 */ /* 0x000fe2000f8ec0ff */
[----:B------:R-:W-:Y:S02]  /*5140*/  UMOV UR6, 0x400 ;  /* 0x0000040000067882 */ /* 0x000fe40000000000 */
[----:B------:R-:W-:-:S06]  /*5150*/  ULEA UR6, UR48, UR6, 0x18 ;  /* 0x0000000630067291 */ /* 0x000fcc000f8ec0ff */
[----:B------:R-:W1:Y:S02]  /*5160*/  LDS.U8 R0, [UR5+0x1c] ;  /* 0x00001c05ff007984 */ /* 0x000e640008000000 */
[----:B-1----:R-:W-:-:S13]  /*5170*/  ISETP.NE.AND P0, PT, R0, RZ, PT ;  /* 0x000000ff0000720c */ /* 0x002fda0003f05270 */
[----:B------:R-:W-:Y:S05]  /*5180*/  @P0 BRA `(.L_x_107) ;  /* 0x0000000000580947 */ /* 0x000fea0003800000 */
[----:B------:R-:W-:-:S13]  /*5190*/  ELECT P0, URZ, PT ;  /* 0x0000000000ff782f */ /* 0x000fda0003800000 */
[----:B------:R-:W-:Y:S05]  /*51a0*/  @!P0 BRA `(.L_x_108) ;  /* 0x0000000000608947 */ /* 0x000fea0003800000 */
[----:B------:R-:W-:Y:S01]  /*51b0*/  UMOV UR4, 0x10 ;  /* 0x0000001000047882 */ /* 0x000fe20000000000 */
[----:B------:R-:W-:Y:S01]  /*51c0*/  HFMA2 R0, -RZ, RZ, 0, 5.9604644775390625e-08 ;  /* 0x00000001ff007431 */ /* 0x000fe200000001ff */
[----:B------:R-:W-:-:S03]  /*51d0*/  MOV R3, 0xffff ;  /* 0x0000ffff00037802 */ /* 0x000fc60000000f00 */
[----:B------:R-:W-:Y:S04]  /*51e0*/  DEPBAR.LE SB1, 0x36 ;  /* 0x00009d800000791a */ /* 0x000fe80000000000 */
[----:B------:R-:W1:Y:S02]  /*51f0*/  UTCATOMSWS.FIND_AND_SET.ALIGN UP0, UR4, UR4 ;  /* 0x00000004000475e3 */ /* 0x000e640008000800 */
[----:B-1----:R-:W-:Y:S01]  /*5200*/  MOV R4, UR4 ;  /* 0x0000000400047c02 */ /* 0x002fe20008000f00 */
[----:B------:R-:W-:Y:S06]  /*5210*/  BRA.U UP0, `(.L_x_109) ;  /* 0x0000000100187547 */ /* 0x000fec000b800000 */
.L_x_110:
[----:B------:R-:W-:Y:S05]  /*5220*/  NANOSLEEP 0x64 ;  /* 0x000000640000795d */ /* 0x000fea0003800000 */
[----:B------:R-:W-:-:S05]  /*5230*/  UMOV UR4, 0x10 ;  /* 0x0000001000047882 */ /* 0x000fca0000000000 */
[----:B------:R-:W-:Y:S04]  /*5240*/  DEPBAR.LE SB1, 0x36 ;  /* 0x00009d800000791a */ /* 0x000fe80000000000 */
[----:B------:R-:W1:Y:S02]  /*5250*/  UTCATOMSWS.FIND_AND_SET.ALIGN UP0, UR4, UR4 ;  /* 0x00000004000475e3 */ /* 0x000e640008000800 */
[----:B-1----:R-:W-:Y:S01]  /*5260*/  MOV R4, UR4 ;  /* 0x0000000400047c02 */ /* 0x002fe20008000f00 */
[----:B------:R-:W-:Y:S05]  /*5270*/  BRA.U !UP0, `(.L_x_110) ;  /* 0xfffffffd08e87547 */ /* 0x000fea000b83ffff */
.L_x_109:
[-C--:B------:R-:W-:Y:S02]  /*5280*/  SHF.L.U32 R3, R3, R4.reuse, RZ ;  /* 0x0000000403037219 */ /* 0x080fe400000006ff */
[----:B------:R-:W-:Y:S01]  /*5290*/  SHF.L.U32 R0, R0, R4, RZ ;  /* 0x0000000400007219 */ /* 0x000fe200000006ff */
[----:B------:R-:W-:Y:S02]  /*52a0*/  IMAD.SHL.U32 R4, R4, 0x20, RZ ;  /* 0x0000002004047824 */ /* 0x000fe400078e00ff */
[----:B------:R1:W-:Y:S04]  /*52b0*/  ATOMS.OR RZ, [UR5+0x14], R3 ;  /* 0x00001403ffff798c */ /* 0x0003e8000b000005 */
[----:B------:R1:W-:Y:S04]  /*52c0*/  ATOMS.OR RZ, [UR5+0x18], R0 ;  /* 0x00001800ffff798c */ /* 0x0003e8000b000005 */
[----:B------:R1:W-:Y:S01]  /*52d0*/  STS [UR6+0x430], R4 ;  /* 0x00043004ff007988 */ /* 0x0003e20008000806 */
[----:B------:R-:W-:Y:S05]  /*52e0*/  BRA `(.L_x_108) ;  /* 0x0000000000107947 */ /* 0x000fea0003800000 */
.L_x_107:
[----:B------:R-:W-:Y:S02]  /*52f0*/  MOV R0, 0xffffffff ;  /* 0xffffffff00007802 */ /* 0x000fe40000000f00 */
[----:B------:R-:W-:-:S03]  /*5300*/  MOV R4, 0x5330 ;  /* 0x0000533000047802 */ /* 0x000fc60000000f00 */
[----:B------:R1:W-:Y:S04]  /*5310*/  STS [UR6+0x430], R0 ;  /* 0x00043000ff007988 */ /* 0x0003e80008000806 */
[----:B-1---5:R-:W-:Y:S05]  /*5320*/  CALL.REL.NOINC `($__internal_1_$__cuda_sm10x_tcgen05_guardrail_trap_phase_invalid_during_alloc) ;  /* 0x00000050006c7944 */ /* 0x022fea0003c00000 */
.L_x_108:
[----:B------:R-:W-:Y:S05]  /*5330*/  WARPSYNC.ALL ;  /* 0x0000000000007948 */ /* 0x000fea0003800000 */
[----:B------:R-:W2:Y:S01]  /*5340*/  S2UR UR4, SR_CgaCtaId ;  /* 0x00000000000479c3 */ /* 0x000ea20000008800 */
[----:B------:R-:W-:Y:S01]  /*5350*/  UMOV UR13, 0x400 ;  /* 0x00000400000d7882 */ /* 0x000fe20000000000 */
[----:B------:R-:W-:-:S06]  /*5360*/  NOP ;  /* 0x0000000000007918 */ /* 0x000fcc0000000000 */
[----:B------:R-:W-:Y:S06]  /*5370*/  BAR.ARV 0x6, 0xa0 ;  /* 0x0182800000007b1d */ /* 0x000fec0000002000 */
[----:B------:R-:W3:Y:S01]  /*5380*/  LDCU UR5, c[0x0][0x38c] ;  /* 0x00007180ff0577ac */ /* 0x000ee20008000800 */
[----:B------:R-:W-:Y:S01]  /*5390*/  LOP3.LUT R2, R2, 0xffff, RZ, 0xc0, !PT ;  /* 0x0000ffff02027812 */ /* 0x000fe200078ec0ff */
[----:B------:R-:W-:Y:S01]  /*53a0*/  IMAD.MOV.U32 R11, RZ, RZ, 0x1 ;  /* 0x00000001ff0b7424 */ /* 0x000fe200078e00ff */
[----:B------:R-:W-:Y:S01]  /*53b0*/  CS2R R8, SRZ ;  /* 0x0000000000087805 */ /* 0x000fe2000001ff00 */
[----:B------:R-:W4:Y:S01]  /*53c0*/  LDCU UR8, c[0x0][0x38c] ;  /* 0x00007180ff0877ac */ /* 0x000f220008000800 */
[----:B------:R-:W-:Y:S01]  /*53d0*/  R2UR UR15, R2 ;  /* 0x00000000020f72ca */ /* 0x000fe200000e0000 */
[----:B------:R-:W-:Y:S01]  /*53e0*/  IMAD.MOV.U32 R10, RZ, RZ, RZ ;  /* 0x000000ffff0a7224 */ /* 0x000fe200078e00ff */
[----:B------:R-:W-:Y:S01]  /*53f0*/  UMOV UR18, URZ ;  /* 0x000000ff00127c82 */ /* 0x000fe20008000000 */
[----:B------:R-:W-:Y:S01]  /*5400*/  UMOV UR10, URZ ;  /* 0x000000ff000a7c82 */ /* 0x000fe20008000000 */
[----:B--2---:R-:W-:Y:S01]  /*5410*/  ULEA UR13, UR4, UR13, 0x18 ;  /* 0x0000000d040d7291 */ /* 0x004fe2000f8ec0ff */
[----:B------:R-:W-:Y:S01]  /*5420*/  UMOV UR20, 0x0 ;  /* 0x0000000000147882 */ /* 0x000fe20000000000 */
[----:B------:R-:W-:-:S02]  /*5430*/  UMOV UR21, 0x4100490 ;  /* 0x0410049000157882 */ /* 0x000fc40000000000 */
[----:B------:R-:W-:Y:S02]  /*5440*/  UIADD3 UR6, UPT, UPT, UR13, 0x2800, URZ ;  /* 0x000028000d067890 */ /* 0x000fe4000fffe0ff */
[----:B------:R-:W-:Y:S02]  /*5450*/  UIADD3 UR7, UPT, UPT, UR13, 0x1d800, URZ ;  /* 0x0001d8000d077890 */ /* 0x000fe4000fffe0ff */
[----:B---3--:R-:W-:Y:S01]  /*5460*/  UIADD3 UR5, UPT, UPT, UR5, 0x1f, URZ ;  /* 0x0000001f05057890 */ /* 0x008fe2000fffe0ff */
[----:B-1----:R-:W1:Y:S01]  /*5470*/  LDS R0, [UR13+0x430] ;  /* 0x0004300dff007984 */ /* 0x002e620008000800 */
[----:B------:R-:W-:Y:S02]  /*5480*/  USHF.R.U32.HI UR6, URZ, 0x4, UR6 ;  /* 0x00000004ff067899 */ /* 0x000fe40008011606 */
[----:B------:R-:W-:Y:S02]  /*5490*/  USHF.R.S32.HI UR4, URZ, 0x1f, UR5 ;  /* 0x0000001fff047899 */ /* 0x000fe40008011405 */
[----:B------:R-:W-:-:S02]  /*54a0*/  ULOP3.LUT UR6, UR6, 0x3fff, URZ, 0xc0, !UPT ;  /* 0x00003fff06067892 */ /* 0x000fc4000f8ec0ff */
[----:B------:R-:W-:Y:S02]  /*54b0*/  ULEA.HI UR4, UR4, UR5, URZ, 0x5 ;  /* 0x0000000504047291 */ /* 0x000fe4000f8f28ff */
[----:B------:R-:W-:Y:S02]  /*54c0*/  USHF.R.U32.HI UR5, URZ, 0x4, UR7 ;  /* 0x00000004ff057899 */ /* 0x000fe40008011607 */
[----:B------:R-:W-:Y:S02]  /*54d0*/  USHF.R.S32.HI UR22, URZ, 0x5, UR4 ;  /* 0x00000005ff167899 */ /* 0x000fe40008011404 */
[----:B------:R-:W-:Y:S02]  /*54e0*/  ULOP3.LUT UR5, UR5, 0x3fff, URZ, 0xc0, !UPT ;  /* 0x00003fff05057892 */ /* 0x000fe4000f8ec0ff */
[----:B------:R-:W-:Y:S02]  /*54f0*/  UISETP.LT.AND UP0, UPT, UR22, 0x1, UPT ;  /* 0x000000011600788c */ /* 0x000fe4000bf01270 */
[----:B------:R-:W-:-:S02]  /*5500*/  ULOP3.LUT UR16, UR6, 0x10000, URZ, 0xfc, !UPT ;  /* 0x0001000006107892 */ /* 0x000fc4000f8efcff */
[----:B------:R-:W-:Y:S02]  /*5510*/  USEL UR23, UR22, 0x1, !UP0 ;  /* 0x0000000116177887 */ /* 0x000fe4000c000000 */
[----:B------:R-:W-:Y:S02]  /*5520*/  ULOP3.LUT UR17, UR5, 0x10000, URZ, 0xfc, !UPT ;  /* 0x0001000005117892 */ /* 0x000fe4000f8efcff */
[----:B------:R-:W-:Y:S02]  /*5530*/  UIADD3 UR23, UPT, UPT, -UR23, URZ, URZ ;  /* 0x000000ff17177290 */ /* 0x000fe4000fffe1ff */
[----:B----4-:R-:W-:Y:S01]  /*5540*/  UISETP.GE.AND UP4, UPT, UR8, 0x1, UPT ;  /* 0x000000010800788c */ /* 0x010fe2000bf86270 */
[----:B-1----:R-:W-:-:S15]  /*5550*/  R2UR UR24, R0 ;  /* 0x00000000001872ca */ /* 0x002fde00000e0000 */
.L_x_117:
[----:B------:R-:W-:Y:S02]  /*5560*/  LEA R0, R10, UR13, 0x3 ;  /* 0x0000000d0a007c11 */ /* 0x000fe4000f8e18ff */
[----:B------:R-:W-:Y:S02]  /*5570*/  SHF.L.U32 R2, R9, 0x1f, RZ ;  /* 0x0000001f09027819 */ /* 0x000fe400000006ff */
[----:B------:R-:W-:Y:S01]  /*5580*/  PLOP3.LUT P0, PT, PT, PT, UP4, 0x80, 0x8 ;  /* 0x000000000008781c */ /* 0x000fe20003f0f048 */
[----:B------:R-:W-:Y:S01]  /*5590*/  VIADD R3, R0, 0x390 ;  /* 0x0000039000037836 */ /* 0x000fe20000000000 */
[----:B-1----:R-:W1:Y:S02]  /*55a0*/  SYNCS.PHASECHK.TRANS64.TRYWAIT P1, [R0+URZ+0x380], R2 ;  /* 0x00038002000075a7 */ /* 0x002e6400080211ff */
[----:B-1-3--:R-:W-:Y:S09]  /*55b0*/  @!P1 BRA `(.L_x_111) ;  /* 0x0000004800949947 */ /* 0x00aff20003800000 */
.L_x_268:
[----:B------:R-:W-:Y:S01]  /*55c0*/  LEA R4, R10, UR13, 0x4 ;  /* 0x0000000d0a047c11 */ /* 0x000fe2000f8e20ff */
[----:B------:R-:W-:Y:S01]  /*55d0*/  @UP4 ULEA UR4, UR10, UR13, 0x3 ;  /* 0x0000000d0a044291 */ /* 0x000fe2000f8e18ff */
[----:B------:R-:W-:Y:S01]  /*55e0*/  PLOP3.LUT P2, PT, PT, PT, PT, 0x80, 0x8 ;  /* 0x000000000008781c */ /* 0x000fe20003f4f070 */
[----:B------:R-:W-:Y:S01]  /*55f0*/  ULEA UR19, UR18, UR13, 0x3 ;  /* 0x0000000d12137291 */ /* 0x000fe2000f8e18ff */
[----:B------:R-:W-:Y:S02]  /*5600*/  PRMT R3, RZ, 0x654, R3 ;  /* 0x00000654ff037816 */ /* 0x000fe40000000003 */
[----:B------:R-:W2:Y:S01]  /*5610*/  LDS.128 R4, [R4+0x410] ;  /* 0x0004100004047984 */ /* 0x000ea20000000c00 */
[----:B-1----:R-:W-:Y:S02]  /*5620*/  @P0 SHF.L.U32 R2, R8, 0x1f, RZ ;  /* 0x0000001f08020819 */ /* 0x002fe400000006ff */
[----:B------:R-:W-:Y:S01]  /*5630*/  SHF.L.U32 R0, R11, 0x1f, RZ ;  /* 0x0000001f0b007819 */ /* 0x000fe200000006ff */
[----:B------:R-:W-:Y:S01]  /*5640*/  @!PT LDS RZ, [RZ] ;  /* 0x00000000fffff984 */ /* 0x000fe20000000800 */
[----:B------:R-:W-:Y:S01]  /*5650*/  @!PT LDS RZ, [RZ] ;  /* 0x00000000fffff984 */ /* 0x000fe20000000800 */
[----:B------:R-:W-:Y:S01]  /*5660*/  @!PT LDS RZ, [RZ] ;  /* 0x00000000fffff984 */ /* 0x000fe20000000800 */
[----:B------:R-:W-:Y:S01]  /*5670*/  @!PT LDS RZ, [RZ] ;  /* 0x00000000fffff984 */ /* 0x000fe20000000800 */
[----:B------:R1:W-:Y:S06]  /*5680*/  MEMBAR.ALL.CTA ;  /* 0x0000000000007992 */ /* 0x0003ec0000008000 */
[----:B-1----:R-:W1:Y:S02]  /*5690*/  FENCE.VIEW.ASYNC.S ;  /* 0x00000000000073c6 */ /* 0x002e640000000000 */
[----:B-1----:R1:W-:Y:S01]  /*56a0*/  SYNCS.ARRIVE.TRANS64.RED.A1T0 RZ, [R3+URZ], RZ ;  /* 0x000000ff03ff79a7 */ /* 0x0023e200081004ff */
[----:B------:R1:W3:Y:S01]  /*56b0*/  @P0 SYNCS.PHASECHK.TRANS64.TRYWAIT P2, [UR4], R2 ;  /* 0x00000002ff0005a7 */ /* 0x0002e20008041104 */
[----:B--2---:R-:W-:Y:S01]  /*56c0*/  LOP3.LUT P1, RZ, R6, 0x1, RZ, 0xc0, !PT ;  /* 0x0000000106ff7812 */ /* 0x004fe2000782c0ff */
[----:B------:R-:W2:Y:S02]  /*56d0*/  SYNCS.PHASECHK.TRANS64.TRYWAIT P0, [UR19+0x3c0], R0 ;  /* 0x0003c000ff0075a7 */ /* 0x000ea40008001113 */
[----:B-123--:R-:W-:Y:S10]  /*56e0*/  @!P0 BRA `(.L_x_112) ;  /* 0x00000048005c8947 */ /* 0x00eff40003800000 */
.L_x_270:
[----:B------:R-:W-:Y:S01]  /*56f0*/  IADD3 R10, PT, PT, R10, 0x1, RZ ;  /* 0x000000010a0a7810 */ /* 0x000fe20007ffe0ff */
[----:B------:R-:W-:Y:S06]  /*5700*/  BRA.U !UP4, `(.L_x_113) ;  /* 0x000000010ca07547 */ /* 0x000fec000b800000 */
[----:B------:R-:W-:Y:S02]  /*5710*/  ULEA.HI UR4, UR18, UR18, URZ, 0x1 ;  /* 0x0000001212047291 */ /* 0x000fe4000f8f08ff */
[----:B------:R-:W-:Y:S02]  /*5720*/  UPLOP3.LUT UP2, UPT, UPT, UPT, UPT, 0x40, 0x4 ;  /* 0x000000000004789c */ /* 0x000fe40003f4e870 */
[----:B------:R-:W-:Y:S02]  /*5730*/  USHF.L.U32 UR5, UR4, 0x5, URZ ;  /* 0x0000000504057899 */ /* 0x000fe400080006ff */
[----:B------:R-:W-:Y:S02]  /*5740*/  ULOP3.LUT UR14, UR4, 0xffe, URZ, 0xc0, !UPT ;  /* 0x00000ffe040e7892 */ /* 0x000fe4000f8ec0ff */
[----:B------:R-:W-:Y:S02]  /*5750*/  ULOP3.LUT UR4, UR5, 0xffffffc0, URZ, 0xc0, !UPT ;  /* 0xffffffc005047892 */ /* 0x000fe4000f8ec0ff */
[----:B------:R-:W-:-:S02]  /*5760*/  UIADD3 UR14, UPT, UPT, -UR14, UR18, URZ ;  /* 0x000000120e0e7290 */ /* 0x000fc4000fffe1ff */
[----:B------:R-:W-:Y:S01]  /*5770*/  UIADD3 UR4, UPT, UPT, UR24, UR4, URZ ;  /* 0x0000000418047290 */ /* 0x000fe2000fffe0ff */
[----:B------:R-:W-:Y:S01]  /*5780*/  UMOV UR12, UR23 ;  /* 0x00000017000c7c82 */ /* 0x000fe20008000000 */
[----:B------:R-:W-:Y:S02]  /*5790*/  UMOV UR11, UR22 ;  /* 0x00000016000b7c82 */ /* 0x000fe40008000000 */
[----:B------:R-:W-:Y:S01]  /*57a0*/  ULEA UR14, UR14, UR4, 0x14 ;  /* 0x000000040e0e7291 */ /* 0x000fe2000f8ea0ff */
[----:B------:R-:W-:-:S11]  /*57b0*/  UMOV UR5, UR10 ;  /* 0x0000000a00057c82 */ /* 0x000fd60008000000 */
.L_x_116:
[----:B------:R-:W-:Y:S02]  /*57c0*/  UIADD3 UR12, UPT, UPT, UR12, 0x1, URZ ;  /* 0x000000010c0c7890 */ /* 0x000fe4000fffe0ff */
[----:B--2---:R-:W-:Y:S02]  /*57d0*/  ULEA UR6, UR5, UR13, 0x3 ;  /* 0x0000000d05067291 */ /* 0x004fe4000f8e18ff */
[----:B------:R-:W-:Y:S01]  /*57e0*/  UISETP.NE.AND UP3, UPT, UR12, URZ, UPT ;  /* 0x000000ff0c00728c */ /* 0x000fe2000bf65270 */
[----:B---3--:R-:W-:Y:S10]  /*57f0*/  @P2 BRA `(.L_x_114) ;  /* 0x00000000000c2947 */ /* 0x008ff40003800000 */
[----:B-1----:R-:W-:Y:S04]  /*5800*/  SHF.L.U32 R2, R8, 0x1f, RZ ;  /* 0x0000001f08027819 */ /* 0x002fe800000006ff */
[----:B------:R-:W1:Y:S02]  /*5810*/  SYNCS.PHASECHK.TRANS64.TRYWAIT P0, [UR6], R2 ;  /* 0x00000002ff0075a7 */ /* 0x000e640008001106 */
[----:B-1----:R-:W-:Y:S05]  /*5820*/  @!P0 BRA `(.L_x_115) ;  /* 0x0000004800248947 */ /* 0x002fea0003800000 */
.L_x_114:
[----:B------:R-:W-:Y:S01]  /*5830*/  UISETP.NE.AND UP0, UPT, UR11, 0x1, UPT ;  /* 0x000000010b00788c */ /* 0x000fe2000bf05270 */
[----:B------:R-:W-:Y:S01]  /*5840*/  PLOP3.LUT P2, PT, PT, PT, PT, 0x80, 0x8 ;  /* 0x000000000008781c */ /* 0x000fe20003f4f070 */
[----:B------:R-:W-:Y:S02]  /*5850*/  UIADD3 UR4, UPT, UPT, UR5, 0x1, URZ ;  /* 0x0000000105047890 */ /* 0x000fe4000fffe0ff */
[----:B------:R-:W-:Y:S02]  /*5860*/  ULEA UR8, UR5, UR17, 0x7 ;  /* 0x0000001105087291 */ /* 0x000fe4000f8e38ff */
[----:B------:R-:W-:Y:S01]  /*5870*/  UISETP.NE.AND UP1, UPT, UR4, 0x36, UPT ;  /* 0x000000360400788c */ /* 0x000fe2000bf25270 */
[----:B------:R-:W-:Y:S01]  /*5880*/  PLOP3.LUT P0, PT, PT, PT, UP0, 0x80, 0x8 ;  /* 0x000000000008781c */ /* 0x000fe20003f0f008 */
[----:B------:R-:W-:Y:S02]  /*5890*/  UIADD3 UR11, UPT, UPT, UR11, -0x1, URZ ;  /* 0xffffffff0b0b7890 */ /* 0x000fe4000fffe0ff */
[----:B------:R-:W-:Y:S02]  /*58a0*/  USEL UR7, URZ, 0x1, UP1 ;  /* 0x00000001ff077887 */ /* 0x000fe40008800000 */
[----:B------:R-:W-:Y:S01]  /*58b0*/  USEL UR10, UR4, URZ, UP1 ;  /* 0x000000ff040a7287 */ /* 0x000fe20008800000 */
[----:B------:R-:W-:Y:S03]  /*58c0*/  UMOV UR9, 0xc0004010 ;  /* 0xc000401000097882 */ /* 0x000fe60000000000 */
[----:B------:R-:W-:Y:S01]  /*58d0*/  @UP0 ULEA UR4, UR10, UR13, 0x3 ;  /* 0x0000000d0a040291 */ /* 0x000fe2000f8e18ff */
[----:B------:R-:W-:Y:S01]  /*58e0*/  LOP3.LUT R8, R8, UR7, RZ, 0x3c, !PT ;  /* 0x0000000708087c12 */ /* 0x000fe2000f8e3cff */
[----:B------:R-:W-:Y:S03]  /*58f0*/  UMOV UR7, 0xc0004010 ;  /* 0xc000401000077882 */ /* 0x000fe60000000000 */
[----:B-1----:R-:W-:Y:S04]  /*5900*/  @P0 SHF.L.U32 R0, R8, 0x1f, RZ ;  /* 0x0000001f08000819 */ /* 0x002fe800000006ff */
[----:B------:R2:W3:Y:S01]  /*5910*/  @P0 SYNCS.PHASECHK.TRANS64.TRYWAIT P2, [UR4], R0 ;  /* 0x00000000ff0005a7 */ /* 0x0004e20008041104 */
[----:B------:R-:W-:Y:S02]  /*5920*/  UIADD3 UR4, UPT, UPT, UR6, 0x1b0, URZ ;  /* 0x000001b006047890 */ /* 0x000fe4000fffe0ff */
[----:B------:R-:W-:Y:S03]  /*5930*/  ULEA UR6, UR5, UR16, 0x7 ;  /* 0x0000001005067291 */ /* 0x000fe6000f8e38ff */
[----:B------:R-:W-:Y:S06]  /*5940*/  UMOV UR5, UR10 ;  /* 0x0000000a00057c82 */ /* 0x000fec0008000000 */
[----:B------:R2:W-:Y:S01]  /*5950*/  UTCQMMA gdesc[UR6], gdesc[UR8], tmem[UR14], tmem[UR20], idesc[UR21], UP2 ;  /* 0x00ff1408060075ea */ /* 0x0005e2000900030e */
[----:B------:R-:W-:Y:S01]  /*5960*/  UPLOP3.LUT UP2, UPT, UPT, UPT, UPT, 0x80, 0x8 ;  /* 0x000000000008789c */ /* 0x000fe20003f4f070 */
[----:B------:R2:W-:Y:S01]  /*5970*/  UTCBAR.MULTICAST [UR4], URZ, UR15 ;  /* 0x000000ff040073e9 */ /* 0x0005e2000800080f */
[----:B------:R-:W-:Y:S09]  /*5980*/  BRA.U UP3, `(.L_x_116) ;  /* 0xfffffffd038c7547 */ /* 0x000ff2000b83ffff */
.L_x_113:
[----:B--2---:R-:W-:Y:S01]  /*5990*/  UIADD3 UR4, UPT, UPT, UR18, 0x1, URZ ;  /* 0x0000000112047890 */ /* 0x004fe2000fffe0ff */
[C---:B------:R-:W-:Y:S01]  /*59a0*/  ISETP.NE.AND P0, PT, R10.reuse, 0x2, PT ;  /* 0x000000020a00780c */ /* 0x040fe20003f05270 */
[----:B------:R-:W-:Y:S02]  /*59b0*/  UIADD3 UR5, UPT, UPT, UR19, 0x3a0, URZ ;  /* 0x000003a013057890 */ /* 0x000fe4000fffe0ff */
[----:B------:R-:W-:Y:S01]  /*59c0*/  UISETP.NE.AND UP0, UPT, UR4, 0x4, UPT ;  /* 0x000000040400788c */ /* 0x000fe2000bf05270 */
[----:B-1----:R-:W-:Y:S02]  /*59d0*/  SEL R0, RZ, 0x1, P0 ;  /* 0x00000001ff007807 */ /* 0x002fe40000000000 */
[----:B------:R-:W-:Y:S01]  /*59e0*/  SEL R10, R10, RZ, P0 ;  /* 0x000000ff0a0a7207 */ /* 0x000fe20000000000 */
[----:B------:R-:W-:Y:S01]  /*59f0*/  USEL UR6, URZ, 0x1, UP0 ;  /* 0x00000001ff067887 */ /* 0x000fe20008000000 */
[----:B------:R-:W-:Y:S01]  /*5a00*/  LOP3.LUT R9, R9, R0, RZ, 0x3c, !PT ;  /* 0x0000000009097212 */ /* 0x000fe200078e3cff */
[----:B------:R-:W-:Y:S01]  /*5a10*/  USEL UR18, UR4, URZ, UP0 ;  /* 0x000000ff04127287 */ /* 0x000fe20008000000 */
[----:B------:R1:W-:Y:S03]  /*5a20*/  UTCBAR [UR5], URZ ;  /* 0x000000ff050073e9 */ /* 0x0003e600080000ff */
[----:B------:R-:W-:Y:S01]  /*5a30*/  LOP3.LUT R11, R11, UR6, RZ, 0x3c, !PT ;  /* 0x000000060b0b7c12 */ /* 0x000fe2000f8e3cff */
[----:B------:R-:W-:Y:S07]  /*5a40*/  @P1 BRA `(.L_x_117) ;  /* 0xfffffff800c41947 */ /* 0x000fee000383ffff */
[----:B------:R-:W2:Y:S01]  /*5a50*/  S2UR UR8, SR_CgaCtaId ;  /* 0x00000000000879c3 */ /* 0x000ea20000008800 */
[----:B------:R-:W-:Y:S01]  /*5a60*/  ELECT P0, URZ, PT ;  /* 0x0000000000ff782f */ /* 0x000fe20003800000 */
[----:B------:R-:W-:Y:S01]  /*5a70*/  IMAD.MOV.U32 R0, RZ, RZ, 0x1 ;  /* 0x00000001ff007424 */ /* 0x000fe200078e00ff */
[----:B------:R-:W-:Y:S01]  /*5a80*/  UIADD3 UR13, UPT, UPT, UR13, 0x3c0, URZ ;  /* 0x000003c00d0d7890 */ /* 0x000fe2000fffe0ff */
[----:B------:R-:W-:Y:S01]  /*5a90*/  SHF.L.U32 R2, R11, 0x1f, RZ ;  /* 0x0000001f0b027819 */ /* 0x000fe200000006ff */
[----:B------:R-:W-:-:S03]  /*5aa0*/  UMOV UR4, 0x40 ;  /* 0x0000004000047882 */ /* 0x000fc60000000000 */
[----:B------:R-:W-:Y:S01]  /*5ab0*/  UVIRTCOUNT.DEALLOC.SMPOOL 0x80 ;  /* 0x000000800000784c */ /* 0x000fe20000000000 */
[----:B--2---:R-:W-:Y:S02]  /*5ac0*/  ULEA UR8, UR8, UR4, 0x18 ;  /* 0x0000000408087291 */ /* 0x004fe4000f8ec0ff */
[----:B------:R-:W-:-:S07]  /*5ad0*/  ULEA UR4, UR18, UR13, 0x3 ;  /* 0x0000000d12047291 */ /* 0x000fce000f8e18ff */
[----:B------:R2:W-:Y:S02]  /*5ae0*/  @P0 STS.U8 [UR8+0x1c], R0 ;  /* 0x00001c00ff000988 */ /* 0x0005e40008000008 */
[----:B------:R-:W4:Y:S02]  /*5af0*/  SYNCS.PHASECHK.TRANS64.TRYWAIT P0, [UR4], R2 ;  /* 0x00000002ff0075a7 */ /* 0x000f240008001104 */
[----:B--2-4-:R-:W-:Y:S05]  /*5b00*/  @!P0 BRA `(.L_x_118) ;  /* 0x0000004400848947 */ /* 0x014fea0003800000 */
.L_x_273:
[----:B------:R-:W-:-:S04]  /*5b10*/  UIADD3 UR4, UPT, UPT, UR18, 0x1, URZ ;  /* 0x0000000112047890 */ /* 0x000fc8000fffe0ff */
[----:B------:R-:W-:-:S04]  /*5b20*/  UISETP.NE.AND UP0, UPT, UR4, 0x4, UPT ;  /* 0x000000040400788c */ /* 0x000fc8000bf05270 */
[----:B------:R-:W-:Y:S02]  /*5b30*/  USEL UR6, URZ, 0x1, UP0 ;  /* 0x00000001ff067887 */ /* 0x000fe40008000000 */
[----:B------:R-:W-:-:S04]  /*5b40*/  USEL UR4, UR4, URZ, UP0 ;  /* 0x000000ff04047287 */ /* 0x000fc80008000000 */
[----:B-1----:R-:W-:Y:S01]  /*5b50*/  ULEA UR5, UR4, UR13, 0x3 ;  /* 0x0000000d04057291 */ /* 0x002fe2000f8e18ff */
[----:B--2---:R-:W-:-:S04]  /*5b60*/  LOP3.LUT R2, R11, UR6, RZ, 0x3c, !PT ;  /* 0x000000060b027c12 */ /* 0x004fc8000f8e3cff */
[----:B------:R-:W-:-:S04]  /*5b70*/  SHF.L.U32 R3, R2, 0x1f, RZ ;  /* 0x0000001f02037819 */ /* 0x000fc800000006ff */
[----:B------:R-:W1:Y:S02]  /*5b80*/  SYNCS.PHASECHK.TRANS64.TRYWAIT P0, [UR5], R3 ;  /* 0x00000003ff0075a7 */ /* 0x000e640008001105 */
[----:B-1----:R-:W-:Y:S05]  /*5b90*/  @!P0 BRA `(.L_x_119) ;  /* 0x0000004400788947 */ /* 0x002fea0003800000 */
.L_x_275:
        /* <DEDUP_REMOVED lines=9> */
.L_x_277:
[----:B------:R-:W-:-:S04]  /*5c30*/  UIADD3 UR4, UPT, UPT, UR4, 0x1, URZ ;  /* 0x0000000104047890 */ /* 0x000fc8000fffe0ff */
[----:B------:R-:W-:-:S04]  /*5c40*/  UISETP.NE.AND UP0, UPT, UR4, 0x4, UPT ;  /* 0x000000040400788c */ /* 0x000fc8000bf05270 */
[----:B------:R-:W-:Y:S02]  /*5c50*/  USEL UR5, URZ, 0x1, UP0 ;  /* 0x00000001ff057887 */ /* 0x000fe40008000000 */
[----:B------:R-:W-:-:S04]  /*5c60*/  USEL UR4, UR4, URZ, UP0 ;  /* 0x000000ff04047287 */ /* 0x000fc80008000000 */
[----:B------:R-:W-:Y:S01]  /*5c70*/  ULEA UR4, UR4, UR13, 0x3 ;  /* 0x0000000d04047291 */ /* 0x000fe2000f8e18ff */
[----:B------:R-:W-:-:S04]  /*5c80*/  LOP3.LUT R2, R2, UR5, RZ, 0x3c, !PT ;  /* 0x0000000502027c12 */ /* 0x000fc8000f8e3cff */
[----:B------:R-:W-:-:S04]  /*5c90*/  SHF.L.U32 R2, R2, 0x1f, RZ ;  /* 0x0000001f02027819 */ /* 0x000fc800000006ff */
[----:B------:R-:W2:Y:S02]  /*5ca0*/  SYNCS.PHASECHK.TRANS64.TRYWAIT P0, [UR4], R2 ;  /* 0x00000002ff0075a7 */ /* 0x000ea40008001104 */
[----:B--2---:R-:W-:Y:S05]  /*5cb0*/  @!P0 BRA `(.L_x_121) ;  /* 0x0000004400608947 */ /* 0x004fea0003800000 */
.L_x_279:
[----:B------:R-:W-:Y:S01]  /*5cc0*/  NOP ;  /* 0x0000000000007918 */ /* 0x000fe20000000000 */
[----:B-1----:R-:W1:Y:S01]  /*5cd0*/  LDS R0, [UR8+0x14] ;  /* 0x00001408ff007984 */ /* 0x002e620008000800 */
[----:B------:R-:W-:Y:S01]  /*5ce0*/  ULOP3.LUT UR4, UR24, 0xffff, URZ, 0xc0, !UPT ;  /* 0x0000ffff18047892 */ /* 0x000fe2000f8ec0ff */
[----:B------:R-:W-:Y:S01]  /*5cf0*/  UMOV UR5, 0xffff ;  /* 0x0000ffff00057882 */ /* 0x000fe20000000000 */
[----:B------:R-:W-:Y:S02]  /*5d00*/  UMOV UR6, 0x1 ;  /* 0x0000000100067882 */ /* 0x000fe40000000000 */
[----:B------:R-:W-:-:S04]  /*5d10*/  USHF.R.U32.HI UR4, URZ, 0x5, UR4 ;  /* 0x00000005ff047899 */ /* 0x000fc80008011604 */
[----:B------:R-:W-:Y:S02]  /*5d20*/  USHF.L.U32 UR5, UR5, UR4, URZ ;  /* 0x0000000405057299 */ /* 0x000fe400080006ff */
[----:B------:R-:W-:-:S04]  /*5d30*/  USHF.L.U32 UR4, UR6, UR4, URZ ;  /* 0x0000000406047299 */ /* 0x000fc800080006ff */
[----:B-1----:R-:W-:-:S04]  /*5d40*/  LOP3.LUT R0, R0, UR5, RZ, 0xc0, !PT ;  /* 0x0000000500007c12 */ /* 0x002fc8000f8ec0ff */
[----:B------:R-:W-:-:S13]  /*5d50*/  ISETP.NE.AND P0, PT, R0, UR5, PT ;  /* 0x0000000500007c0c */ /* 0x000fda000bf05270 */
[----:B------:R-:W-:Y:S05]  /*5d60*/  @P0 BRA `(.L_x_122) ;  /* 0x0000000000580947 */ /* 0x000fea0003800000 */
[----:B------:R-:W1:Y:S02]  /*5d70*/  LDS R0, [UR8+0x18] ;  /* 0x00001808ff007984 */ /* 0x000e640008000800 */
[----:B-1----:R-:W-:-:S04]  /*5d80*/  LOP3.LUT R0, R0, UR4, RZ, 0xc0, !PT ;  /* 0x0000000400007c12 */ /* 0x002fc8000f8ec0ff */
[----:B------:R-:W-:-:S13]  /*5d90*/  ISETP.NE.AND P0, PT, R0, UR4, PT ;  /* 0x0000000400007c0c */ /* 0x000fda000bf05270 */
[----:B------:R-:W-:Y:S05]  /*5da0*/  @P0 BRA `(.L_x_123) ;  /* 0x00000000003c0947 */ /* 0x000fea0003800000 */
[----:B------:R-:W1:Y:S01]  /*5db0*/  S2R R2, SR_LANEID ;  /* 0x0000000000027919 */ /* 0x000e620000000000 */
[----:B------:R-:W-:-:S06]  /*5dc0*/  ULOP3.LUT UR5, URZ, UR5, URZ, 0x33, !UPT ;  /* 0x00000005ff057292 */ /* 0x000fcc000f8e33ff */
[----:B------:R-:W-:-:S04]  /*5dd0*/  IMAD.U32 R0, RZ, RZ, UR5 ;  /* 0x00000005ff007e24 */ /* 0x000fc8000f8e00ff */
[----:B------:R2:W4:Y:S02]  /*5de0*/  REDUX UR7, R0 ;  /* 0x00000000000773c4 */ /* 0x0005240000000000 */
[----:B------:R1:W-:Y:S01]  /*5df0*/  UTCATOMSWS.AND URZ, UR5 ;  /* 0x0000000500ff79e3 */ /* 0x0003e20008000000 */
[----:B--2---:R-:W-:Y:S01]  /*5e00*/  LOP3.LUT R0, RZ, UR4, RZ, 0x33, !PT ;  /* 0x00000004ff007c12 */ /* 0x004fe2000f8e33ff */
[----:B------:R-:W-:Y:S02]  /*5e10*/  VOTEU.ANY UR4, UPT, PT ;  /* 0x0000000000047886 */ /* 0x000fe400038e0100 */
[----:B------:R-:W-:Y:S02]  /*5e20*/  UFLO.U32 UR4, UR4 ;  /* 0x00000004000472bd */ /* 0x000fe400080e0000 */
[----:B------:R-:W2:Y:S04]  /*5e30*/  REDUX UR6, R0 ;  /* 0x00000000000673c4 */ /* 0x000ea80000000000 */
[----:B-1----:R-:W-:-:S02]  /*5e40*/  ISETP.EQ.U32.AND P0, PT, R2, UR4, PT ;  /* 0x0000000402007c0c */ /* 0x002fc4000bf02070 */
[----:B----4-:R-:W-:-:S11]  /*5e50*/  MOV R2, UR7 ;  /* 0x0000000700027c02 */ /* 0x010fd60008000f00 */
[----:B------:R1:W-:Y:S01]  /*5e60*/  @P0 ATOMS.AND RZ, [UR8+0x14], R2 ;  /* 0x00001402ffff098c */ /* 0x0003e2000a800008 */
[----:B--2---:R-:W-:-:S05]  /*5e70*/  IMAD.U32 R0, RZ, RZ, UR6 ;  /* 0x00000006ff007e24 */ /* 0x004fca000f8e00ff */
[----:B------:R1:W-:Y:S01]  /*5e80*/  @P0 ATOMS.AND RZ, [UR8+0x18], R0 ;  /* 0x00001800ffff098c */ /* 0x0003e2000a800008 */
[----:B------:R-:W-:Y:S05]  /*5e90*/  BRA `(.L_x_124) ;  /* 0x0000000000147947 */ /* 0x000fea0003800000 */
.L_x_123:
[----:B------:R-:W-:Y:S02]  /*5ea0*/  MOV R2, 0x5ec0 ;  /* 0x00005ec000027802 */ /* 0x000fe40000000f00 */
[----:B---3-5:R-:W-:Y:S05]  /*5eb0*/  CALL.REL.NOINC `($__internal_0_$__cuda_sm10x_tcgen05_guardrail_trap_col_being_dealloced_not_returned_by_alloc) ;  /* 0x00000044007c7944 */ /* 0x028fea0003c00000 */
[----:B------:R-:W-:Y:S05]  /*5ec0*/  BRA `(.L_x_124) ;  /* 0x0000000000087947 */ /* 0x000fea0003800000 */
.L_x_122:
[----:B------:R-:W-:Y:S02]  /*5ed0*/  MOV R2, 0x5ef0 ;  /* 0x00005ef000027802 */ /* 0x000fe40000000f00 */
[----:B---3-5:R-:W-:Y:S05]  /*5ee0*/  CALL.REL.NOINC `($__internal_2_$__cuda_sm10x_tcgen05_guardrail_trap_unallocated_columns_being_dealloced) ;  /* 0x0000004400887944 */ /* 0x028fea0003c00000 */
.L_x_124:
[----:B------:R-:W-:Y:S01]  /*5ef0*/  NOP ;  /* 0x0000000000007918 */ /* 0x000fe20000000000 */
[----:B------:R-:W-:Y:S05]  /*5f00*/  EXIT ;  /* 0x000000000000794d */ /* 0x000fea0003800000 */
.L_x_106:
[----:B------:R-:W-:-:S09]  /*5f10*/  UISETP.NE.OR UP0, UPT, UR22, 0x3, !UP3 ;  /* 0x000000031600788c */ /* 0x000fd2000df05670 */
[----:B------:R-:W-:Y:S05]  /*5f20*/  BRA.U UP0, `(.L_x_125) ;  /* 0x0000000d00087547 */ /* 0x000fea000b800000 */
[----:B------:R-:W1:Y:S01]  /*5f30*/  LDCU UR26, c[0x0][0x370] ;  /* 0x00006e00ff1a77ac */ /* 0x000e620008000800 */
[----:B------:R-:W2:Y:S01]  /*5f40*/  LDC.64 R16, c[0x0][0x348] ;  /* 0x0000d200ff107b82 */ /* 0x000ea20000000a00 */
[----:B------:R-:W-:Y:S02]  /*5f50*/  HFMA2 R13, -RZ, RZ, 0, 0 ;  /* 0x00000000ff0d7431 */ /* 0x000fe400000001ff */
[----:B------:R-:W-:Y:S01]  /*5f60*/  IMAD.MOV.U32 R15, RZ, RZ, 0x1 ;  /* 0x00000001ff0f7424 */ /* 0x000fe200078e00ff */
[----:B------:R-:W1:Y:S01]  /*5f70*/  LDCU.128 UR28, c[0x0][0xb10] ;  /* 0x00016200ff1c77ac */ /* 0x000e620008000c00 */
[----:B------:R-:W-:Y:S01]  /*5f80*/  IMAD.MOV.U32 R14, RZ, RZ, RZ ;  /* 0x000000ffff0e7224 */ /* 0x000fe200078e00ff */
[----:B------:R-:W-:Y:S01]  /*5f90*/  MOV R7, 0x1000 ;  /* 0x0000100000077802 */ /* 0x000fe20000000f00 */
[----:B------:R-:W3:Y:S01]  /*5fa0*/  LDCU UR25, c[0x0][0x374] ;  /* 0x00006e80ff1977ac */ /* 0x000ee20008000800 */
[----:B------:R-:W4:Y:S01]  /*5fb0*/  LDC.64 R2, c[0x0][0x888] ;  /* 0x00022200ff027b82 */ /* 0x000f220000000a00 */
[----:B------:R-:W3:Y:S01]  /*5fc0*/  LDCU UR16, c[0x0][0xb0c] ;  /* 0x00016180ff1077ac */ /* 0x000ee20008000800 */
[----:B------:R-:W2:Y:S06]  /*5fd0*/  LDCU UR35, c[0x0][0xb20] ;  /* 0x00016400ff2377ac */ /* 0x000eac0008000800 */
[----:B------:R-:W4:Y:S01]  /*5fe0*/  LDC.64 R4, c[0x0][0x890] ;  /* 0x00022400ff047b82 */ /* 0x000f220000000a00 */
[----:B------:R-:W2:Y:S01]  /*5ff0*/  LDCU UR4, c[0x0][0xb30] ;  /* 0x00016600ff0477ac */ /* 0x000ea20008000800 */
[----:B------:R-:W-:Y:S01]  /*6000*/  UMOV UR17, 0x400 ;  /* 0x0000040000117882 */ /* 0x000fe20000000000 */
[----:B-1----:R-:W-:-:S02]  /*6010*/  UIMAD.WIDE.U32 UR32, UR26, UR28, URZ ;  /* 0x0000001c1a2072a5 */ /* 0x002fc4000f8e00ff */
[----:B---3--:R-:W-:Y:S02]  /*6020*/  UIMAD.WIDE.U32 UR6, UR25, UR31, URZ ;  /* 0x0000001f190672a5 */ /* 0x008fe4000f8e00ff */
[----:B------:R-:W-:Y:S02]  /*6030*/  ULEA UR17, UR48, UR17, 0x18 ;  /* 0x0000001130117291 */ /* 0x000fe4000f8ec0ff */
[----:B------:R-:W-:Y:S02]  /*6040*/  UPLOP3.LUT UP3, UPT, UPT, UPT, UPT, 0x40, 0x4 ;  /* 0x000000000004789c */ /* 0x000fe40003f6e870 */
[----:B------:R-:W-:Y:S01]  /*6050*/  UIADD3 UR5, UPT, UPT, UR17, 0x360, URZ ;  /* 0x0000036011057890 */ /* 0x000fe2000fffe0ff */
[----:B------:R-:W-:Y:S01]  /*6060*/  UMOV UR32, UR33 ;  /* 0x0000002100207c82 */ /* 0x000fe20008000000 */
[----:B------:R-:W-:Y:S01]  /*6070*/  UMOV UR27, UR7 ;  /* 0x00000007001b7c82 */ /* 0x000fe20008000000 */
[----:B------:R-:W-:Y:S02]  /*6080*/  UISETP.GE.AND UP0, UPT, UR40, 0x1, UPT ;  /* 0x000000012800788c */ /* 0x000fe4000bf06270 */
[----:B------:R-:W-:Y:S01]  /*6090*/  UISETP.NE.AND UP4, UPT, UR40, 0x1, UPT ;  /* 0x000000012800788c */ /* 0x000fe2000bf85270 */
[----:B------:R-:W1:Y:S01]  /*60a0*/  LDCU.64 UR14, c[0x0][0xb28] ;  /* 0x00016500ff0e77ac */ /* 0x000e620008000a00 */
[----:B------:R-:W-:-:S02]  /*60b0*/  UISETP.NE.AND UP6, UPT, UR16, 0x1, UPT ;  /* 0x000000011000788c */ /* 0x000fc4000bfc5270 */
[----:B------:R-:W-:Y:S02]  /*60c0*/  UISETP.NE.AND UP5, UPT, UR30, 0x1, UPT ;  /* 0x000000011e00788c */ /* 0x000fe4000bfa5270 */
[----:B------:R-:W-:Y:S02]  /*60d0*/  UPRMT UR48, UR48, 0x654, UR5 ;  /* 0x0000065430307896 */ /* 0x000fe40008000005 */
[----:B------:R-:W-:Y:S02]  /*60e0*/  USHF.R.U32.HI UR32, URZ, UR29, UR32 ;  /* 0x0000001dff207299 */ /* 0x000fe40008011620 */
[----:B--2---:R-:W-:Y:S02]  /*60f0*/  USHF.R.U32.HI UR27, URZ, UR35, UR27 ;  /* 0x00000023ff1b7299 */ /* 0x004fe4000801161b */
[----:B------:R-:W-:-:S11]  /*6100*/  UISETP.NE.AND UP2, UPT, UR4, 0x1, UPT ;  /* 0x000000010400788c */ /* 0x000fd6000bf45270 */
.L_x_133:
[C---:B------:R-:W-:Y:S02]  /*6110*/  LEA R12, R14.reuse, UR17, 0x3 ;  /* 0x000000110e0c7c11 */ /* 0x040fe4000f8e18ff */
[----:B------:R-:W-:Y:S02]  /*6120*/  SHF.L.U32 R0, R13, 0x1f, RZ ;  /* 0x0000001f0d007819 */ /* 0x000fe400000006ff */
[----:B------:R-:W-:Y:S02]  /*6130*/  LEA R8, R14, UR17, 0x4 ;  /* 0x000000110e087c11 */ /* 0x000fe4000f8e20ff */
[----:B--2---:R-:W2:Y:S02]  /*6140*/  SYNCS.PHASECHK.TRANS64.TRYWAIT P0, [R12+URZ+0x380], R0 ;  /* 0x000380000c0075a7 */ /* 0x004ea400080011ff */
[----:B--2---:R-:W-:Y:S05]  /*6150*/  @!P0 BRA `(.L_x_126) ;  /* 0x0000004000508947 */ /* 0x004fea0003800000 */
.L_x_280:
[----:B------:R-:W3:Y:S01]  /*6160*/  LDS.128 R8, [R8+0x410] ;  /* 0x0004100008087984 */ /* 0x000ee20000000c00 */
[----:B------:R-:W-:Y:S01]  /*6170*/  UISETP.GE.AND UP0, UPT, UR40, 0x1, UPT ;  /* 0x000000012800788c */ /* 0x000fe2000bf06270 */
[----:B------:R-:W-:Y:S01]  /*6180*/  @!PT LDS RZ, [RZ] ;  /* 0x00000000fffff984 */ /* 0x000fe20000000800 */
[----:B------:R-:W-:Y:S01]  /*6190*/  @!PT LDS RZ, [RZ] ;  /* 0x00000000fffff984 */ /* 0x000fe20000000800 */
[----:B------:R-:W-:Y:S01]  /*61a0*/  @!PT LDS RZ, [RZ] ;  /* 0x00000000fffff984 */ /* 0x000fe20000000800 */
[----:B------:R-:W-:Y:S01]  /*61b0*/  @!PT LDS RZ, [RZ] ;  /* 0x00000000fffff984 */ /* 0x000fe20000000800 */
[----:B------:R1:W-:Y:S06]  /*61c0*/  MEMBAR.ALL.CTA ;  /* 0x0000000000007992 */ /* 0x0003ec0000008000 */
[----:B-1----:R-:W1:Y:S01]  /*61d0*/  FENCE.VIEW.ASYNC.S ;  /* 0x00000000000073c6 */ /* 0x002e620000000000 */
[----:B---3--:R-:W-:Y:S11]  /*61e0*/  LOP3.LUT P0, RZ, R10, 0x1, RZ, 0xc0, !PT ;  /* 0x000000010aff7812 */ /* 0x008ff6000780c0ff */
[----:B------:R-:W-:Y:S02]  /*61f0*/  @!UPT UIADD3 URZ, UPT, UPT, URZ, URZ, URZ ;  /* 0x000000fffffff290 */ /* 0x000fe4000fffe0ff */
[----:B-1----:R-:W-:Y:S01]  /*6200*/  VOTEU.ANY UP1, P0 ;  /* 0x0000000000ff7886 */ /* 0x002fe20000020100 */
[----:B------:R-:W-:Y:S11]  /*6210*/  PLOP3.LUT P0, PT, PT, PT, UP1, 0x80, 0x8 ;  /* 0x000000000008781c */ /* 0x000ff60003f0f018 */
[----:B------:R-:W-:Y:S02]  /*6220*/  @!UPT UIADD3 URZ, UPT, UPT, URZ, URZ, URZ ;  /* 0x000000fffffff290 */ /* 0x000fe4000fffe0ff */
[----:B--2---:R-:W-:Y:S02]  /*6230*/  @P0 SHF.R.U32.HI R0, RZ, 0x10, R9 ;  /* 0x00000010ff000819 */ /* 0x004fe40000011609 */
[----:B------:R-:W-:Y:S02]  /*6240*/  @P0 MOV R6, R8 ;  /* 0x0000000800060202 */ /* 0x000fe40000000f00 */
[----:B------:R-:W-:Y:S01]  /*6250*/  @P0 R2UR UR4, R0 ;  /* 0x00000000000402ca */ /* 0x000fe200000e0000 */
[----:B------:R-:W-:Y:S01]  /*6260*/  VIADD R0, R12, 0x390 ;  /* 0x000003900c007836 */ /* 0x000fe20000000000 */
[----:B------:R-:W-:Y:S02]  /*6270*/  @P0 LOP3.LUT R8, R9, 0xffff, RZ, 0xc0, !PT ;  /* 0x0000ffff09080812 */ /* 0x000fe400078ec0ff */
[----:B------:R-:W-:Y:S02]  /*6280*/  @P0 R2UR UR6, R6 ;  /* 0x00000000060602ca */ /* 0x000fe400000e0000 */
[----:B------:R-:W-:Y:S02]  /*6290*/  PRMT R0, RZ, 0x654, R0 ;  /* 0x00000654ff007816 */ /* 0x000fe40000000000 */
[----:B------:R-:W-:Y:S02]  /*62a0*/  @P0 R2UR UR5, R8 ;  /* 0x00000000080502ca */ /* 0x000fe400000e0000 */
[----:B------:R1:W-:Y:S03]  /*62b0*/  SYNCS.ARRIVE.TRANS64.RED.A1T0 RZ, [R0+URZ], RZ ;  /* 0x000000ff00ff79a7 */ /* 0x0003e600081004ff */
[----:B------:R-:W-:Y:S04]  /*62c0*/  @UP1 UMOV UR24, UR4 ;  /* 0x0000000400181c82 */ /* 0x000fe80008000000 */
[----:B------:R-:W-:Y:S04]  /*62d0*/  @UP1 UMOV UR13, UR6 ;  /* 0x00000006000d1c82 */ /* 0x000fe80008000000 */
[----:B------:R-:W-:Y:S01]  /*62e0*/  @UP1 UMOV UR7, UR5 ;  /* 0x0000000500071c82 */ /* 0x000fe20008000000 */
[----:B------:R-:W-:Y:S05]  /*62f0*/  BRA.U !UP0, `(.L_x_127) ;  /* 0x0000000108a47547 */ /* 0x000fea000b800000 */
[----:B------:R-:W-:Y:S02]  /*6300*/  UIMAD.WIDE.U32 UR10, UR7, UR31, URZ ;  /* 0x0000001f070a72a5 */ /* 0x000fe4000f8e00ff */
[----:B------:R-:W-:Y:S02]  /*6310*/  UIMAD.WIDE.U32 UR18, UR13, UR28, URZ ;  /* 0x0000001c0d1272a5 */ /* 0x000fe4000f8e00ff */
[----:B------:R-:W-:Y:S02]  /*6320*/  USEL UR4, UR25, UR27, !UP5 ;  /* 0x0000001b19047287 */ /* 0x000fe4000e800000 */
[----:B------:R-:W-:Y:S02]  /*6330*/  USEL UR8, UR26, UR32, !UP6 ;  /* 0x000000201a087287 */ /* 0x000fe4000f000000 */
[----:B------:R-:W-:Y:S02]  /*6340*/  UIMAD.WIDE.U32 UR20, UR4, UR14, URZ ;  /* 0x0000000e041472a5 */ /* 0x000fe4000f8e00ff */
[----:B------:R-:W-:Y:S01]  /*6350*/  UIMAD.WIDE.U32 UR22, UR8, UR14, URZ ;  /* 0x0000000e081672a5 */ /* 0x000fe2000f8e00ff */
[----:B------:R-:W-:Y:S02]  /*6360*/  UMOV UR5, UR11 ;  /* 0x0000000b00057c82 */ /* 0x000fe40008000000 */
[----:B------:R-:W-:Y:S03]  /*6370*/  USHF.R.U32.HI UR6, URZ, UR35, UR5 ;  /* 0x00000023ff067299 */ /* 0x000fe60008011605 */
[----:B------:R-:W-:Y:S01]  /*6380*/  UMOV UR5, UR19 ;  /* 0x0000001300057c82 */ /* 0x000fe20008000000 */
[----:B------:R-:W-:Y:S02]  /*6390*/  USEL UR6, UR7, UR6, !UP5 ;  /* 0x0000000607067287 */ /* 0x000fe4000e800000 */
[----:B------:R-:W-:Y:S02]  /*63a0*/  USHF.R.U32.HI UR9, URZ, UR29, UR5 ;  /* 0x0000001dff097299 */ /* 0x000fe40008011605 */
[----:B------:R-:W-:Y:S01]  /*63b0*/  UIMAD.WIDE.U32 UR10, UR6, UR14, URZ ;  /* 0x0000000e060a72a5 */ /* 0x000fe2000f8e00ff */
[----:B------:R-:W-:Y:S02]  /*63c0*/  UMOV UR5, UR21 ;  /* 0x0000001500057c82 */ /* 0x000fe40008000000 */
[----:B------:R-:W-:Y:S03]  /*63d0*/  @UP4 USHF.R.U32.HI UR4, URZ, UR15, UR5 ;  /* 0x0000000fff044299 */ /* 0x000fe60008011605 */
[----:B------:R-:W-:Y:S01]  /*63e0*/  UMOV UR5, UR23 ;  /* 0x0000001700057c82 */ /* 0x000fe20008000000 */
[----:B------:R-:W-:Y:S02]  /*63f0*/  UIMAD UR4, UR40, UR4, URZ ;  /* 0x00000004280472a4 */ /* 0x000fe4000f8e02ff */
[----:B------:R-:W-:Y:S02]  /*6400*/  @UP4 USHF.R.U32.HI UR8, URZ, UR15, UR5 ;  /* 0x0000000fff084299 */ /* 0x000fe40008011605 */
[----:B------:R-:W-:Y:S02]  /*6410*/  USEL UR5, UR13, UR9, !UP6 ;  /* 0x000000090d057287 */ /* 0x000fe4000f000000 */
[----:B------:R-:W-:Y:S02]  /*6420*/  UIMAD UR9, UR40, UR8, URZ ;  /* 0x00000008280972a4 */ /* 0x000fe4000f8e02ff */
[----:B------:R-:W-:Y:S03]  /*6430*/  UISETP.GE.AND UP0, UPT, UR6, UR4, UPT ;  /* 0x000000040600728c */ /* 0x000fe6000bf06270 */
[----:B------:R-:W-:Y:S01]  /*6440*/  UMOV UR4, UR11 ;  /* 0x0000000b00047c82 */ /* 0x000fe20008000000 */
[----:B------:R-:W-:Y:S02]  /*6450*/  UISETP.GE.OR UP0, UPT, UR5, UR9, UP0 ;  /* 0x000000090500728c */ /* 0x000fe40008706670 */
[----:B------:R-:W-:Y:S02]  /*6460*/  USHF.R.U32.HI UR4, URZ, UR15, UR4 ;  /* 0x0000000fff047299 */ /* 0x000fe40008011604 */
[----:B------:R-:W-:Y:S02]  /*6470*/  UIMAD.WIDE.U32 UR10, UR5, UR14, URZ ;  /* 0x0000000e050a72a5 */ /* 0x000fe4000f8e00ff */
[----:B------:R-:W-:Y:S04]  /*6480*/  USEL UR12, UR6, UR4, !UP4 ;  /* 0x00000004060c7287 */ /* 0x000fe8000e000000 */
[----:B------:R-:W-:Y:S01]  /*6490*/  UIADD3 UR9, UPT, UPT, -UR12, URZ, URZ ;  /* 0x000000ff0c097290 */ /* 0x000fe2000fffe1ff */
[----:B------:R-:W-:Y:S02]  /*64a0*/  @!UP0 UMOV UR4, UR11 ;  /* 0x0000000b00048c82 */ /* 0x000fe40008000000 */
[----:B------:R-:W-:Y:S02]  /*64b0*/  @!UP0 USHF.R.U32.HI UR4, URZ, UR15, UR4 ;  /* 0x0000000fff048299 */ /* 0x000fe40008011604 */
[----:B------:R-:W-:Y:S02]  /*64c0*/  UIMAD UR9, UR40, UR9, UR6 ;  /* 0x00000009280972a4 */ /* 0x000fe4000f8e0206 */
[----:B------:R-:W-:Y:S04]  /*64d0*/  @!UP0 USEL UR4, UR5, UR4, !UP4 ;  /* 0x0000000405048287 */ /* 0x000fe8000e000000 */
[----:B------:R-:W-:Y:S02]  /*64e0*/  @!UP0 UIMAD UR9, UR8, UR9, UR4 ;  /* 0x00000009080982a4 */ /* 0x000fe4000f8e0204 */
[----:B------:R-:W-:Y:S02]  /*64f0*/  @!UP0 UIADD3 UR10, UPT, UPT, UR12, -UR4, URZ ;  /* 0x800000040c0a8290 */ /* 0x000fe4000fffe0ff */
[----:B------:R-:W-:Y:S02]  /*6500*/  UIADD3 UR4, UPT, UPT, -UR5, URZ, URZ ;  /* 0x000000ff05047290 */ /* 0x000fe4000fffe1ff */
[----:B------:R-:W-:Y:S02]  /*6510*/  UIADD3 UR8, UPT, UPT, -UR6, URZ, URZ ;  /* 0x000000ff06087290 */ /* 0x000fe4000fffe1ff */
[----:B------:R-:W-:Y:S02]  /*6520*/  @!UP0 UIMAD UR6, UR10, UR40, UR5 ;  /* 0x000000280a0682a4 */ /* 0x000fe4000f8e0205 */
[----:B------:R-:W-:Y:S02]  /*6530*/  UIMAD UR13, UR16, UR4, UR13 ;  /* 0x00000004100d72a4 */ /* 0x000fe4000f8e020d */
[----:B------:R-:W-:Y:S01]  /*6540*/  UIMAD UR7, UR30, UR8, UR7 ;  /* 0x000000081e0772a4 */ /* 0x000fe2000f8e0207 */
[----:B------:R-:W-:Y:S02]  /*6550*/  @!UP0 UMOV UR5, UR9 ;  /* 0x0000000900058c82 */ /* 0x000fe40008000000 */
[----:B------:R-:W-:Y:S02]  /*6560*/  UIMAD UR13, UR5, UR16, UR13 ;  /* 0x00000010050d72a4 */ /* 0x000fe4000f8e020d */
[----:B------:R-:W-:Y:S11]  /*6570*/  UIMAD UR7, UR6, UR30, UR7 ;  /* 0x0000001e060772a4 */ /* 0x000ff6000f8e0207 */
[----:B------:R-:W-:Y:S01]  /*6580*/  @!UPT UIADD3 URZ, UPT, UPT, URZ, URZ, URZ ;  /* 0x000000fffffff290 */ /* 0x000fe2000fffe0ff */
.L_x_127:
[----:B------:R-:W2:Y:S01]  /*6590*/  @!UP2 LDCU.128 UR20, c[0x0][0xb10] ;  /* 0x00016200ff14a7ac */ /* 0x000ea20008000c00 */
[C---:B----4-:R-:W-:Y:S02]  /*65a0*/  ISETP.NE.U32.AND P1, PT, R4.reuse, RZ, PT ;  /* 0x000000ff0400720c */ /* 0x050fe40003f25070 */
[----:B------:R-:W-:Y:S02]  /*65b0*/  ISETP.NE.U32.AND P0, PT, R4, RZ, PT ;  /* 0x000000ff0400720c */ /* 0x000fe40003f05070 */
[C---:B------:R-:W-:Y:S02]  /*65c0*/  ISETP.NE.AND.EX P1, PT, R5.reuse, RZ, PT, P1 ;  /* 0x000000ff0500720c */ /* 0x040fe40003f25310 */
[----:B------:R-:W-:Y:S01]  /*65d0*/  ISETP.NE.AND.EX P0, PT, R5, RZ, PT, P0 ;  /* 0x000000ff0500720c */ /* 0x000fe20003f05300 */
[----:B------:R-:W3:Y:S01]  /*65e0*/  @!UP2 LDCU UR5, c[0x0][0xb0c] ;  /* 0x00016180ff05a7ac */ /* 0x000ee20008000800 */
[----:B------:R-:W-:Y:S01]  /*65f0*/  SHF.L.U32 R6, R15, 0x1f, RZ ;  /* 0x0000001f0f067819 */ /* 0x000fe200000006ff */
[----:B--2---:R-:W-:Y:S07]  /*6600*/  UIMAD.WIDE.U32 UR8, UR13, UR20, URZ ;  /* 0x000000140d0872a5 */ /* 0x004fee000f8e00ff */
[----:B------:R-:W-:Y:S01]  /*6610*/  @!UP2 UMOV UR4, UR9 ;  /* 0x000000090004ac82 */ /* 0x000fe20008000000 */
[----:B---3--:R-:W-:Y:S02]  /*6620*/  @!UP2 UISETP.NE.AND UP0, UPT, UR5, 0x1, UPT ;  /* 0x000000010500a88c */ /* 0x008fe4000bf05270 */
[----:B------:R-:W-:Y:S02]  /*6630*/  @!UP2 USHF.R.U32.HI UR4, URZ, UR21, UR4 ;  /* 0x00000015ff04a299 */ /* 0x000fe40008011604 */
[----:B------:R-:W-:Y:S02]  /*6640*/  UIMAD.WIDE.U32 UR8, UR7, UR23, URZ ;  /* 0x00000017070872a5 */ /* 0x000fe4000f8e00ff */
[----:B------:R-:W-:Y:S02]  /*6650*/  @!UP2 USEL UR10, UR13, UR4, !UP0 ;  /* 0x000000040d0aa287 */ /* 0x000fe4000c000000 */
[----:B------:R-:W-:Y:S03]  /*6660*/  @!UP2 UISETP.NE.AND UP0, UPT, UR22, 0x1, UPT ;  /* 0x000000011600a88c */ /* 0x000fe6000bf05270 */
[----:B------:R-:W-:Y:S02]  /*6670*/  @!UP2 UMOV UR6, UR9 ;  /* 0x000000090006ac82 */ /* 0x000fe40008000000 */
[----:B------:R-:W2:Y:S02]  /*6680*/  @!UP2 LDCU UR4, c[0x0][0xb20] ;  /* 0x00016400ff04a7ac */ /* 0x000ea40008000800 */
[----:B--2---:R-:W-:Y:S04]  /*6690*/  @!UP2 USHF.R.U32.HI UR6, URZ, UR4, UR6 ;  /* 0x00000004ff06a299 */ /* 0x004fe80008011606 */
[----:B------:R-:W-:Y:S04]  /*66a0*/  @!UP2 USEL UR6, UR7, UR6, !UP0 ;  /* 0x000000060706a287 */ /* 0x000fe8000c000000 */
[----:B------:R-:W-:Y:S02]  /*66b0*/  @!UP2 UIADD3 UR4, UPT, UPT, -UR10, UR6, URZ ;  /* 0x000000060a04a290 */ /* 0x000fe4000fffe1ff */
[----:B------:R-:W-:Y:S02]  /*66c0*/  @!UP2 UIADD3 UR6, UPT, UPT, UR10, -UR6, URZ ;  /* 0x800000060a06a290 */ /* 0x000fe4000fffe0ff */
[----:B------:R-:W-:Y:S02]  /*66d0*/  @!UP2 UIMAD UR13, UR4, UR5, UR13 ;  /* 0x00000005040da2a4 */ /* 0x000fe4000f8e020d */
[----:B------:R-:W-:Y:S01]  /*66e0*/  @!UP2 UIMAD UR7, UR6, UR22, UR7 ;  /* 0x000000160607a2a4 */ /* 0x000fe2000f8e0207 */
[----:B------:R-:W-:Y:S11]  /*66f0*/  BRA.U UP3, `(.L_x_128) ;  /* 0x0000000103107547 */ /* 0x000ff6000b800000 */
[----:B------:R-:W-:Y:S04]  /*6700*/  MOV R8, UR34 ;  /* 0x0000002200087c02 */ /* 0x000fe80008000f00 */
[----:B------:R-:W-:Y:S04]  /*6710*/  SHF.L.U32 R8, R8, 0x1f, RZ ;  /* 0x0000001f08087819 */ /* 0x000fe800000006ff */
[----:B------:R-:W2:Y:S02]  /*6720*/  SYNCS.PHASECHK.TRANS64.TRYWAIT P2, [UR17+0x378], R8 ;  /* 0x00037808ff0075a7 */ /* 0x000ea40008041111 */
[----:B--2---:R-:W-:Y:S05]  /*6730*/  @!P2 BRA `(.L_x_129) ;  /* 0x0000003800eca947 */ /* 0x004fea0003800000 */
.L_x_128:
[----:B------:R-:W-:Y:S05]  /*6740*/  @!P1 BRA `(.L_x_130) ;  /* 0x0000000000309947 */ /* 0x000fea0003800000 */
[----:B------:R-:W-:Y:S01]  /*6750*/  ISETP.NE.U32.AND P1, PT, R2, RZ, PT ;  /* 0x000000ff0200720c */ /* 0x000fe20003f25070 */
[----:B------:R-:W2:Y:S01]  /*6760*/  LDCU.64 UR4, c[0x0][0x358] ;  /* 0x00006b00ff0477ac */ /* 0x000ea20008000a00 */
[----:B------:R-:W-:Y:S02]  /*6770*/  IMAD.MOV.U32 R79, RZ, RZ, 0x1 ;  /* 0x00000001ff4f7424 */ /* 0x000fe400078e00ff */
[----:B------:R-:W-:Y:S11]  /*6780*/  ISETP.NE.AND.EX P1, PT, R3, RZ, PT, P1 ;  /* 0x000000ff0300720c */ /* 0x000ff60003f25310 */
[----:B------:R-:W-:Y:S02]  /*6790*/  @!UPT UIADD3 URZ, UPT, UPT, URZ, URZ, URZ ;  /* 0x000000fffffff290 */ /* 0x000fe4000fffe0ff */
[----:B-1----:R-:W1:Y:S01]  /*67a0*/  @P1 LDC.64 R8, c[0x0][0x888] ;  /* 0x00022200ff081b82 */ /* 0x002e620000000a00 */
[----:B------:R-:W-:Y:S04]  /*67b0*/  @P1 IMAD R0, R4, UR36, RZ ;  /* 0x0000002404001c24 */ /* 0x000fe8000f8e02ff */
[----:B-1----:R-:W-:Y:S04]  /*67c0*/  @P1 IMAD.WIDE R8, R0, 0x4, R8 ;  /* 0x0000000400081825 */ /* 0x002fe800078e0208 */
[----:B------:R-:W-:Y:S01]  /*67d0*/  HFMA2 R0, -RZ, RZ, 0, 5.9604644775390625e-08 ;  /* 0x00000001ff007431 */ /* 0x000fe200000001ff */
[----:B--2--5:R2:W5:Y:S04]  /*67e0*/  @P1 LDG.E R39, desc[UR4][R8.64] ;  /* 0x0000000408271981 */ /* 0x024568000c1e1900 */
[----:B------:R-:W-:Y:S01]  /*67f0*/  @!P1 PRMT R79, R0, 0x7610, R79 ;  /* 0x00007610004f9816 */ /* 0x000fe2000000004f */
[----:B--2---:R-:W3:Y:S06]  /*6800*/  @!P1 LDC R39, c[0x0][0x880] ;  /* 0x00022000ff279b82 */ /* 0x004eec0000000800 */
.L_x_130:
[----:B---3-5:R-:W-:Y:S01]  /*6810*/  @!P0 FSETP.EQ.AND P1, PT, R39, RZ, PT ;  /* 0x000000ff2700820b */ /* 0x028fe20003f22000 */
[----:B------:R-:W-:Y:S01]  /*6820*/  @!UPT UIADD3 URZ, UPT, UPT, URZ, URZ, URZ ;  /* 0x000000fffffff290 */ /* 0x000fe2000fffe0ff */
[----:B------:R-:W-:Y:S11]  /*6830*/  @!P0 BRA `(.L_x_131) ;  /* 0x0000000000188947 */ /* 0x000ff60003800000 */
[----:B------:R-:W-:Y:S02]  /*6840*/  LOP3.LUT P0, RZ, R79, 0xff, RZ, 0xc0, !PT ;  /* 0x000000ff4fff7812 */ /* 0x000fe4000780c0ff */
[----:B------:R-:W-:Y:S04]  /*6850*/  ISETP.NE.U32.AND P1, PT, R2, RZ, PT ;  /* 0x000000ff0200720c */ /* 0x000fe80003f25070 */
[----:B------:R-:W-:Y:S04]  /*6860*/  ISETP.NE.AND.EX P1, PT, R3, RZ, PT, P1 ;  /* 0x000000ff0300720c */ /* 0x000fe80003f25310 */
[----:B------:R-:W-:Y:S03]  /*6870*/  PLOP3.LUT P1, PT, P1, PT, PT, 0x8, 0x80 ;  /* 0x000000000080781c */ /* 0x000fe60000f2e170 */
[----:B------:R-:W-:Y:S11]  /*6880*/  @P0 FSETP.EQ.AND P1, PT, R39, RZ, PT ;  /* 0x000000ff2700020b */ /* 0x000ff60003f22000 */
[----:B------:R-:W-:Y:S02]  /*6890*/  @!UPT UIADD3 URZ, UPT, UPT, URZ, URZ, URZ ;  /* 0x000000fffffff290 */ /* 0x000fe4000fffe0ff */
.L_x_131:
[----:B------:R-:W2:Y:S01]  /*68a0*/  SYNCS.PHASECHK.TRANS64.TRYWAIT P0, [UR17+0x368], R6 ;  /* 0x00036806ff0075a7 */ /* 0x000ea20008001111 */
[----:B------:R-:W-:Y:S02]  /*68b0*/  ELECT P2, URZ, PT ;  /* 0x0000000000ff782f */ /* 0x000fe40003840000 */
[----:B------:R-:W-:Y:S01]  /*68c0*/  IADD3 R14, PT, PT, R14, 0x1, RZ ;  /* 0x000000010e0e7810 */ /* 0x000fe20007ffe0ff */
[----:B--2---:R-:W-:Y:S10]  /*68d0*/  @!P0 BRA `(.L_x_132) ;  /* 0x00000038009c8947 */ /* 0x004ff40003800000 */
.L_x_283:
[----:B------:R-:W-:Y:S01]  /*68e0*/  PLOP3.LUT P1, PT, P1, P2, PT, 0xf2, 0x2f ;  /* 0x00000000002f781c */ /* 0x000fe20000f25e72 */
[----:B------:R-:W-:Y:S01]  /*68f0*/  UMOV UR18, 0x0 ;  /* 0x0000000000127882 */ /* 0x000fe20000000000 */
[----:B------:R-:W-:Y:S01]  /*6900*/  UMOV UR19, 0x10000000 ;  /* 0x1000000000137882 */ /* 0x000fe20000000000 */
[----:B------:R-:W-:Y:S01]  /*6910*/  UMOV UR12, UR36 ;  /* 0x00000024000c7c82 */ /* 0x000fe20008000000 */
[----:B------:R-:W-:Y:S01]  /*6920*/  LOP3.LUT R15, R15, 0x1, RZ, 0x3c, !PT ;  /* 0x000000010f0f7812 */ /* 0x000fe200078e3cff */
[----:B------:R-:W-:Y:S01]  /*6930*/  UPLOP3.LUT UP3, UPT, UPT, UPT, UPT, 0x80, 0x8 ;  /* 0x000000000008789c */ /* 0x000fe20003f6f070 */
[----:B------:R-:W-:Y:S07]  /*6940*/  UMOV UR36, UR24 ;  /* 0x0000001800247c82 */ /* 0x000fee0008000000 */
[----:B-1----:R-:W-:Y:S01]  /*6950*/  @!P1 IADD3 R6, P0, PT, R16, 0x580, RZ ;  /* 0x0000058010069810 */ /* 0x002fe20007f1e0ff */
[----:B------:R-:W-:Y:S03]  /*6960*/  VOTEU.ALL UP0, P1 ;  /* 0x0000000000ff7886 */ /* 0x000fe60000800000 */
[----:B------:R-:W-:Y:S01]  /*6970*/  @!P1 R2UR UR5, R6 ;  /* 0x00000000060592ca */ /* 0x000fe200000e0000 */
[----:B------:R-:W-:Y:S01]  /*6980*/  @!P1 IMAD.X R0, RZ, RZ, R17, P0 ;  /* 0x000000ffff009224 */ /* 0x000fe200000e0611 */
[----:B------:R-:W-:Y:S01]  /*6990*/  @!UP0 USHF.L.U32 UR10, UR45, 0x6, URZ ;  /* 0x000000062d0a8899 */ /* 0x000fe200080006ff */
[----:B------:R-:W-:Y:S01]  /*69a0*/  ISETP.NE.AND P0, PT, R14, 0x2, PT ;  /* 0x000000020e00780c */ /* 0x000fe20003f05270 */
[----:B------:R-:W-:Y:S02]  /*69b0*/  @!UP0 USHF.L.U32 UR11, UR46, 0x6, URZ ;  /* 0x000000062e0b8899 */ /* 0x000fe400080006ff */
[----:B------:R-:W-:Y:S01]  /*69c0*/  @!P1 R2UR UR4, R0 ;  /* 0x00000000000492ca */ /* 0x000fe200000e0000 */
[----:B------:R-:W-:Y:S01]  /*69d0*/  @!UP0 UIADD3 UR8, UPT, UPT, UR17, 0x600, URZ ;  /* 0x0000060011088890 */ /* 0x000fe2000fffe0ff */
[----:B------:R-:W-:Y:S01]  /*69e0*/  SEL R0, RZ, 0x1, P0 ;  /* 0x00000001ff007807 */ /* 0x000fe20000000000 */
[----:B------:R-:W-:Y:S01]  /*69f0*/  @!UP0 UIADD3 UR9, UPT, UPT, UR17, 0x360, URZ ;  /* 0x0000036011098890 */ /* 0x000fe2000fffe0ff */
[----:B------:R-:W-:Y:S01]  /*6a00*/  SEL R14, R14, RZ, P0 ;  /* 0x000000ff0e0e7207 */ /* 0x000fe20000000000 */
[----:B------:R-:W-:Y:S01]  /*6a10*/  VOTEU.ALL UP0, P1 ;  /* 0x0000000000ff7886 */ /* 0x000fe20000800000 */
[----:B------:R-:W-:Y:S01]  /*6a20*/  LOP3.LUT R13, R13, R0, RZ, 0x3c, !PT ;  /* 0x000000000d0d7212 */ /* 0x000fe200078e3cff */
[----:B------:R-:W-:Y:S01]  /*6a30*/  IMAD.U32 R8, RZ, RZ, UR5 ;  /* 0x00000005ff087e24 */ /* 0x000fe2000f8e00ff */
[----:B------:R-:W-:Y:S02]  /*6a40*/  UIADD3 UR45, UPT, UPT, UR7, UR57, URZ ;  /* 0x00000039072d7290 */ /* 0x000fe4000fffe0ff */
[----:B------:R-:W-:Y:S03]  /*6a50*/  UIADD3 UR46, UPT, UPT, UR13, UR60, URZ ;  /* 0x0000003c0d2e7290 */ /* 0x000fe6000fffe0ff */
[----:B------:R-:W-:Y:S01]  /*6a60*/  IMAD.U32 R9, RZ, RZ, UR4 ;  /* 0x00000004ff097e24 */ /* 0x000fe2000f8e00ff */
[----:B------:R-:W-:Y:S04]  /*6a70*/  @!P1 R2UR UR4, R8 ;  /* 0x00000000080492ca */ /* 0x000fe800000e0000 */
[----:B------:R-:W-:Y:S11]  /*6a80*/  @!P1 R2UR UR5, R9 ;  /* 0x00000000090592ca */ /* 0x000ff600000e0000 */
[----:B------:R-:W-:Y:S02]  /*6a90*/  @!UPT UIADD3 URZ, UPT, UPT, URZ, URZ, URZ ;  /* 0x000000fffffff290 */ /* 0x000fe4000fffe0ff */
[----:B------:R2:W-:Y:S01]  /*6aa0*/  @!UP0 UTMALDG.3D [UR8], [UR4], desc[UR18] ;  /* 0x00001208040085b4 */ /* 0x0005e20008011000 */
[----:B------:R2:W-:Y:S01]  /*6ab0*/  @!P1 SYNCS.ARRIVE.TRANS64.RED.A0TR RZ, [UR17+0x360], R7 ;  /* 0x00036007ffff99a7 */ /* 0x0005e20008300411 */
[----:B------:R-:W-:Y:S01]  /*6ac0*/  SYNCS.ARRIVE.TRANS64.RED.A1T0 RZ, [UR48], RZ ;  /* 0x000000ffffff79a7 */ /* 0x000fe20008100430 */
[----:B------:R-:W-:Y:S05]  /*6ad0*/  BRA.U UP1, `(.L_x_133) ;  /* 0xfffffff5018c7547 */ /* 0x000fea000b83ffff */
[----:B------:R-:W-:Y:S07]  /*6ae0*/  MOV R0, UR17 ;  /* 0x0000001100007c02 */ /* 0x000fee0008000f00 */
.L_x_134:
[----:B-1----:R-:W-:-:S04]  /*6af0*/  SHF.L.U32 R2, R15, 0x1f, RZ ;  /* 0x0000001f0f027819 */ /* 0x002fc800000006ff */
[----:B------:R1:W3:Y:S03]  /*6b00*/  SYNCS.PHASECHK.TRANS64.TRYWAIT P0, [R0+URZ+0x368], R2 ;  /* 0x00036802000075a7 */ /* 0x0002e600080011ff */
[----:B---3--:R-:W-:Y:S05]  /*6b10*/  @!P0 NANOSLEEP.SYNCS 0x989680 ;  /* 0x009896800000895d */ /* 0x008fea0003900000 */
[----:B------:R-:W3:Y:S02]  /*6b20*/  @!P0 SYNCS.PHASECHK.TRANS64 P0, [R0+URZ+0x368], R2 ;  /* 0x00036802000085a7 */ /* 0x000ee400080010ff */
[----:B--23--:R-:W-:Y:S05]  /*6b30*/  @P0 EXIT ;  /* 0x000000000000094d */ /* 0x00cfea0003800000 */
[----:B------:R-:W-:Y:S05]  /*6b40*/  BRA `(.L_x_134) ;  /* 0xfffffffc00e87947 */ /* 0x000fea000383ffff */
.L_x_125:
[----:B------:R-:W-:-:S06]  /*6b50*/  UISETP.GE.AND UP0, UPT, UR22, 0x4, UPT ;  /* 0x000000041600788c */ /* 0x000fcc000bf06270 */
[----:B------:R-:W-:-:S13]  /*6b60*/  PLOP3.LUT P0, PT, PT, PT, UP0, 0x80, 0x8 ;  /* 0x000000000008781c */ /* 0x000fda0003f0f008 */
[----:B------:R-:W-:Y:S05]  /*6b70*/  @!P0 EXIT ;  /* 0x000000000000894d */ /* 0x000fea0003800000 */
[----:B------:R-:W-:Y:S01]  /*6b80*/  BAR.SYNC.DEFER_BLOCKING 0x6, 0xa0 ;  /* 0x0182800000007b1d */ /* 0x000fe20000010000 */
[C---:B------:R-:W-:Y:S02]  /*6b90*/  IMAD.SHL.U32 R7, R76.reuse, 0x40, RZ ;  /* 0x000000404c077824 */ /* 0x040fe400078e00ff */
[----:B------:R-:W-:Y:S02]  /*6ba0*/  HFMA2 R81, -RZ, RZ, 0, 0 ;  /* 0x00000000ff517431 */ /* 0x000fe400000001ff */
[C---:B------:R-:W-:Y:S01]  /*6bb0*/  IMAD.SHL.U32 R4, R76.reuse, 0x20, RZ ;  /* 0x000000204c047824 */ /* 0x040fe200078e00ff */
[----:B------:R-:W-:Y:S01]  /*6bc0*/  CS2R R82, SRZ ;  /* 0x0000000000527805 */ /* 0x000fe2000001ff00 */
[----:B------:R-:W-:Y:S01]  /*6bd0*/  IMAD.SHL.U32 R6, R76, 0x2, RZ ;  /* 0x000000024c067824 */ /* 0x000fe200078e00ff */
[----:B------:R-:W-:Y:S01]  /*6be0*/  UMOV UR44, 0x400 ;  /* 0x00000400002c7882 */ /* 0x000fe20000000000 */
[----:B------:R-:W-:Y:S01]  /*6bf0*/  LOP3.LUT R5, R7, 0x180, RZ, 0xc0, !PT ;  /* 0x0000018007057812 */ /* 0x000fe200078ec0ff */
[----:B------:R-:W-:Y:S01]  /*6c00*/  ULEA UR44, UR48, UR44, 0x18 ;  /* 0x0000002c302c7291 */ /* 0x000fe2000f8ec0ff */
[----:B------:R-:W-:Y:S01]  /*6c10*/  LOP3.LUT R4, R4, 0xc00, RZ, 0xc0, !PT ;  /* 0x00000c0004047812 */ /* 0x000fe200078ec0ff */
[----:B------:R-:W1:Y:S01]  /*6c20*/  LDC.64 R72, c[0x0][0x888] ;  /* 0x00022200ff487b82 */ /* 0x000e620000000a00 */
[----:B------:R-:W-:Y:S01]  /*6c30*/  LOP3.LUT R6, R5, 0x20, R6, 0xf8, !PT ;  /* 0x0000002005067812 */ /* 0x000fe200078ef806 */
[----:B------:R-:W-:Y:S01]  /*6c40*/  IMAD.SHL.U32 R5, R76, 0x8, RZ ;  /* 0x000000084c057824 */ /* 0x000fe200078e00ff */
[----:B------:R-:W-:Y:S01]  /*6c50*/  LOP3.LUT R4, R4, 0x40, R7, 0xf8, !PT ;  /* 0x0000004004047812 */ /* 0x000fe200078ef807 */
[----:B------:R-:W-:Y:S01]  /*6c60*/  IMAD.U32 R37, R76, 0x10000, RZ ;  /* 0x000100004c257824 */ /* 0x000fe200078e00ff */
[----:B------:R-:W-:Y:S01]  /*6c70*/  UIADD3 UR4, UPT, UPT, UR44, 0x1600, URZ ;  /* 0x000016002c047890 */ /* 0x000fe2000fffe0ff */
[----:B------:R-:W-:Y:S01]  /*6c80*/  IMAD.MOV.U32 R36, RZ, RZ, RZ ;  /* 0x000000ffff247224 */ /* 0x000fe200078e00ff */
[----:B------:R-:W-:Y:S01]  /*6c90*/  LOP3.LUT R5, R6, 0x30, R5, 0x78, !PT ;  /* 0x0000003006057812 */ /* 0x000fe200078e7805 */
[----:B------:R-:W2:Y:S01]  /*6ca0*/  LDC.64 R74, c[0x0][0x890] ;  /* 0x00022400ff4a7b82 */ /* 0x000ea20000000a00 */
[----:B------:R-:W-:Y:S01]  /*6cb0*/  LOP3.LUT R4, R4, 0x200, R7, 0xf8, !PT ;  /* 0x0000020004047812 */ /* 0x000fe200078ef807 */
[----:B------:R-:W-:Y:S01]  /*6cc0*/  IMAD.MOV.U32 R84, RZ, RZ, RZ ;  /* 0x000000ffff547224 */ /* 0x000fe200078e00ff */
[----:B------:R-:W-:Y:S01]  /*6cd0*/  LOP3.LUT R37, R37, 0x600000, RZ, 0xc0, !PT ;  /* 0x0060000025257812 */ /* 0x000fe200078ec0ff */
[----:B------:R-:W-:Y:S01]  /*6ce0*/  IMAD.U32 R85, RZ, RZ, UR4 ;  /* 0x00000004ff557e24 */ /* 0x000fe2000f8e00ff */
[----:B------:R-:W-:Y:S01]  /*6cf0*/  LOP3.LUT R78, R4, R5, RZ, 0xfc, !PT ;  /* 0x00000005044e7212 */ /* 0x000fe200078efcff */
[----:B------:R-:W3:Y:S01]  /*6d00*/  LDS R0, [UR44+0x430] ;  /* 0x0004302cff007984 */ /* 0x000ee20008000800 */
[----:B------:R-:W-:Y:S01]  /*6d10*/  IMAD.SHL.U32 R4, R76, 0x10, RZ ;  /* 0x000000104c047824 */ /* 0x000fe200078e00ff */
[----:B------:R-:W4:Y:S01]  /*6d20*/  LDC.64 R70, c[0x0][0x8b0] ;  /* 0x00022c00ff467b82 */ /* 0x000f220000000a00 */
[----:B------:R-:W-:Y:S01]  /*6d30*/  IADD3 R77, PT, PT, R78, UR44, RZ ;  /* 0x0000002c4e4d7c10 */ /* 0x000fe2000fffe0ff */
[----:B------:R-:W1:Y:S02]  /*6d40*/  LDCU UR50, c[0x0][0x370] ;  /* 0x00006e00ff3277ac */ /* 0x000e640008000800 */
[----:B------:R-:W-:Y:S01]  /*6d50*/  LOP3.LUT R4, R4, 0x20, RZ, 0xc0, !PT ;  /* 0x0000002004047812 */ /* 0x000fe200078ec0ff */
[----:B------:R-:W1:Y:S03]  /*6d60*/  LDCU.64 UR62, c[0x0][0x348] ;  /* 0x00006900ff3e77ac */ /* 0x000e660008000a00 */
[----:B------:R-:W1:Y:S01]  /*6d70*/  LDC.64 R68, c[0x0][0x8a8] ;  /* 0x00022a00ff447b82 */ /* 0x000e620000000a00 */
[----:B------:R-:W-:Y:S01]  /*6d80*/  IADD3 R77, PT, PT, -R4, 0x600, R77 ;  /* 0x00000600044d7810 */ /* 0x000fe20007ffe14d */
[----:B------:R-:W1:Y:S01]  /*6d90*/  LDCU UR41, c[0x0][0xb0c] ;  /* 0x00016180ff2977ac */ /* 0x000e620008000800 */
[----:B------:R-:W1:Y:S01]  /*6da0*/  LDCU UR39, c[0x0][0xb30] ;  /* 0x00016600ff2777ac */ /* 0x000e620008000800 */
[----:B------:R-:W1:Y:S01]  /*6db0*/  LDCU.64 UR58, c[0x0][0x888] ;  /* 0x00011100ff3a77ac */ /* 0x000e620008000a00 */
[----:B------:R-:W1:Y:S01]  /*6dc0*/  LDCU.64 UR42, c[0x0][0xb28] ;  /* 0x00016500ff2a77ac */ /* 0x000e620008000a00 */
[----:B------:R-:W1:Y:S01]  /*6dd0*/  LDCU.128 UR52, c[0x0][0xb10] ;  /* 0x00016200ff3477ac */ /* 0x000e620008000c00 */
[----:B------:R-:W1:Y:S01]  /*6de0*/  LDCU UR49, c[0x0][0x374] ;  /* 0x00006e80ff3177ac */ /* 0x000e620008000800 */
[----:B------:R-:W-:Y:S01]  /*6df0*/  UIADD3 UR56, UPT, UPT, UR44, 0x600, URZ ;  /* 0x000006002c387890 */ /* 0x000fe2000fffe0ff */
[----:B---3--:R-:W-:-:S11]  /*6e00*/  IMAD.IADD R37, R0, 0x1, R37 ;  /* 0x0000000100257824 */ /* 0x008fd600078e0225 */
.L_x_152:
[----:B------:R-:W-:Y:S02]  /*6e10*/  LEA R3, R81, UR44, 0x3 ;  /* 0x0000002c51037c11 */ /* 0x000fe4000f8e18ff */
[----:B------:R-:W-:Y:S02]  /*6e20*/  SHF.L.U32 R0, R83, 0x1f, RZ ;  /* 0x0000001f53007819 */ /* 0x000fe400000006ff */
[----:B-1----:R-:W-:Y:S02]  /*6e30*/  LEA R4, R81, UR44, 0x4 ;  /* 0x0000002c51047c11 */ /* 0x002fe4000f8e20ff */
[----:B------:R-:W3:Y:S02]  /*6e40*/  SYNCS.PHASECHK.TRANS64.TRYWAIT P0, [R3+URZ+0x380], R0 ;  /* 0x00038000030075a7 */ /* 0x000ee400080011ff */
[----:B--23--:R-:W-:Y:S05]  /*6e50*/  @!P0 BRA `(.L_x_135) ;  /* 0x0000003400548947 */ /* 0x00cfea0003800000 */
.L_x_284:
[----:B------:R-:W1:Y:S01]  /*6e60*/  LDS.128 R4, [R4+0x410] ;  /* 0x0004100004047984 */ /* 0x000e620000000c00 */
[----:B------:R-:W-:Y:S01]  /*6e70*/  UISETP.GE.AND UP0, UPT, UR40, 0x1, UPT ;  /* 0x000000012800788c */ /* 0x000fe2000bf06270 */
[----:B------:R-:W-:Y:S01]  /*6e80*/  @!PT LDS RZ, [RZ] ;  /* 0x00000000fffff984 */ /* 0x000fe20000000800 */
[----:B------:R-:W-:Y:S01]  /*6e90*/  @!PT LDS RZ, [RZ] ;  /* 0x00000000fffff984 */ /* 0x000fe20000000800 */
[----:B------:R-:W-:Y:S01]  /*6ea0*/  @!PT LDS RZ, [RZ] ;  /* 0x00000000fffff984 */ /* 0x000fe20000000800 */
[----:B------:R-:W-:Y:S01]  /*6eb0*/  @!PT LDS RZ, [RZ] ;  /* 0x00000000fffff984 */ /* 0x000fe20000000800 */
[----:B------:R2:W-:Y:S06]  /*6ec0*/  MEMBAR.ALL.CTA ;  /* 0x0000000000007992 */ /* 0x0005ec0000008000 */
[----:B--2---:R-:W2:Y:S01]  /*6ed0*/  FENCE.VIEW.ASYNC.S ;  /* 0x00000000000073c6 */ /* 0x004ea20000000000 */
[----:B-1----:R-:W-:Y:S11]  /*6ee0*/  LOP3.LUT P0, RZ, R6, 0x1, RZ, 0xc0, !PT ;  /* 0x0000000106ff7812 */ /* 0x002ff6000780c0ff */
[----:B------:R-:W-:Y:S02]  /*6ef0*/  @!UPT UIADD3 URZ, UPT, UPT, URZ, URZ, URZ ;  /* 0x000000fffffff290 */ /* 0x000fe4000fffe0ff */
[----:B--2---:R-:W-:Y:S01]  /*6f00*/  VOTEU.ANY UP1, P0 ;  /* 0x0000000000ff7886 */ /* 0x004fe20000020100 */
[----:B------:R-:W-:Y:S01]  /*6f10*/  PLOP3.LUT P0, PT, PT, PT, UP1, 0x80, 0x8 ;  /* 0x000000000008781c */ /* 0x000fe20003f0f018 */
[----:B------:R-:W-:Y:S11]  /*6f20*/  UP2UR UR47, UPR, URZ, 0x2 ;  /* 0x00000002ff2f7883 */ /* 0x000ff60008000000 */
[----:B------:R-:W-:Y:S01]  /*6f30*/  @!UPT UIADD3 URZ, UPT, UPT, URZ, URZ, URZ ;  /* 0x000000fffffff290 */ /* 0x000fe2000fffe0ff */
[----:B---3--:R-:W-:Y:S02]  /*6f40*/  @P0 SHF.R.U32.HI R0, RZ, 0x10, R5 ;  /* 0x00000010ff000819 */ /* 0x008fe40000011605 */
        /* <DEDUP_REMOVED lines=12> */
[----:B------:R-:W2:Y:S01]  /*7010*/  LDCU UR12, c[0x0][0xb20] ;  /* 0x00016400ff0c77ac */ /* 0x000ea20008000800 */
[----:B------:R-:W-:Y:S02]  /*7020*/  UIMAD.WIDE.U32 UR4, UR49, UR55, URZ ;  /* 0x00000037310472a5 */ /* 0x000fe4000f8e00ff */
[----:B------:R-:W-:Y:S02]  /*7030*/  UIMAD.WIDE.U32 UR6, UR50, UR52, URZ ;  /* 0x00000034320672a5 */ /* 0x000fe4000f8e00ff */
[----:B------:R-:W-:Y:S02]  /*7040*/  UISETP.NE.AND UP0, UPT, UR54, 0x1, UPT ;  /* 0x000000013600788c */ /* 0x000fe4000bf05270 */
[----:B------:R-:W-:Y:S02]  /*7050*/  UIMAD.WIDE.U32 UR8, UR37, UR55, URZ ;  /* 0x00000037250872a5 */ /* 0x000fe4000f8e00ff */
[----:B------:R-:W-:Y:S02]  /*7060*/  UIMAD.WIDE.U32 UR10, UR38, UR52, URZ ;  /* 0x00000034260a72a5 */ /* 0x000fe4000f8e00ff */
[----:B------:R-:W-:Y:S02]  /*7070*/  UISETP.NE.AND UP1, UPT, UR41, 0x1, UPT ;  /* 0x000000012900788c */ /* 0x000fe4000bf25270 */
[----:B------:R-:W-:Y:S01]  /*7080*/  UISETP.NE.AND UP2, UPT, UR40, 0x1, UPT ;  /* 0x000000012800788c */ /* 0x000fe2000bf45270 */
[----:B------:R-:W-:Y:S02]  /*7090*/  UMOV UR4, UR5 ;  /* 0x0000000500047c82 */ /* 0x000fe40008000000 */
[----:B--2---:R-:W-:Y:S03]  /*70a0*/  USHF.R.U32.HI UR5, URZ, UR12, UR4 ;  /* 0x0000000cff057299 */ /* 0x004fe60008011604 */
[----:B------:R-:W-:Y:S02]  /*70b0*/  UMOV UR4, UR7 ;  /* 0x0000000700047c82 */ /* 0x000fe40008000000 */
[----:B------:R-:W-:Y:S02]  /*70c0*/  USHF.R.U32.HI UR7, URZ, UR53, UR4 ;  /* 0x00000035ff077299 */ /* 0x000fe40008011604 */
[----:B------:R-:W-:Y:S02]  /*70d0*/  USEL UR4, UR49, UR5, !UP0 ;  /* 0x0000000531047287 */ /* 0x000fe4000c000000 */
[----:B------:R-:W-:Y:S01]  /*70e0*/  USEL UR7, UR50, UR7, !UP1 ;  /* 0x0000000732077287 */ /* 0x000fe2000c800000 */
[----:B------:R-:W-:Y:S01]  /*70f0*/  UMOV UR5, UR9 ;  /* 0x0000000900057c82 */ /* 0x000fe20008000000 */
[----:B------:R-:W-:Y:S02]  /*7100*/  UIMAD.WIDE.U32 UR8, UR4, UR42, URZ ;  /* 0x0000002a040872a5 */ /* 0x000fe4000f8e00ff */
[----:B------:R-:W-:Y:S03]  /*7110*/  USHF.R.U32.HI UR6, URZ, UR12, UR5 ;  /* 0x0000000cff067299 */ /* 0x000fe60008011605 */
[----:B------:R-:W-:Y:S01]  /*7120*/  UMOV UR5, UR11 ;  /* 0x0000000b00057c82 */ /* 0x000fe20008000000 */
[----:B------:R-:W-:Y:S02]  /*7130*/  UIMAD.WIDE.U32 UR10, UR7, UR42, URZ ;  /* 0x0000002a070a72a5 */ /* 0x000fe4000f8e00ff */
[----:B------:R-:W-:Y:S02]  /*7140*/  USHF.R.U32.HI UR12, URZ, UR53, UR5 ;  /* 0x00000035ff0c7299 */ /* 0x000fe40008011605 */
[----:B------:R-:W-:Y:S01]  /*7150*/  USEL UR6, UR37, UR6, !UP0 ;  /* 0x0000000625067287 */ /* 0x000fe2000c000000 */
[----:B------:R-:W-:Y:S02]  /*7160*/  UMOV UR5, UR9 ;  /* 0x0000000900057c82 */ /* 0x000fe40008000000 */
[----:B------:R-:W-:Y:S01]  /*7170*/  UMOV UR10, UR11 ;  /* 0x0000000b000a7c82 */ /* 0x000fe20008000000 */
[----:B------:R-:W-:Y:S02]  /*7180*/  @UP2 USHF.R.U32.HI UR4, URZ, UR43, UR5 ;  /* 0x0000002bff042299 */ /* 0x000fe40008011605 */
[----:B------:R-:W-:Y:S02]  /*7190*/  @UP2 USHF.R.U32.HI UR7, URZ, UR43, UR10 ;  /* 0x0000002bff072299 */ /* 0x000fe4000801160a */
[----:B------:R-:W-:Y:S02]  /*71a0*/  UIMAD UR4, UR40, UR4, URZ ;  /* 0x00000004280472a4 */ /* 0x000fe4000f8e02ff */
[----:B------:R-:W-:Y:S02]  /*71b0*/  UIMAD.WIDE.U32 UR10, UR6, UR42, URZ ;  /* 0x0000002a060a72a5 */ /* 0x000fe4000f8e00ff */
[----:B------:R-:W-:Y:S02]  /*71c0*/  USEL UR5, UR38, UR12, !UP1 ;  /* 0x0000000c26057287 */ /* 0x000fe4000c800000 */
[----:B------:R-:W-:Y:S02]  /*71d0*/  UIMAD UR8, UR40, UR7, URZ ;  /* 0x00000007280872a4 */ /* 0x000fe4000f8e02ff */
[----:B------:R-:W-:Y:S03]  /*71e0*/  UISETP.GE.AND UP0, UPT, UR6, UR4, UPT ;  /* 0x000000040600728c */ /* 0x000fe6000bf06270 */
[----:B------:R-:W-:Y:S01]  /*71f0*/  UMOV UR4, UR11 ;  /* 0x0000000b00047c82 */ /* 0x000fe20008000000 */
[----:B------:R-:W-:Y:S02]  /*7200*/  UISETP.GE.OR UP0, UPT, UR5, UR8, UP0 ;  /* 0x000000080500728c */ /* 0x000fe40008706670 */
[----:B------:R-:W-:Y:S02]  /*7210*/  USHF.R.U32.HI UR4, URZ, UR43, UR4 ;  /* 0x0000002bff047299 */ /* 0x000fe40008011604 */
[----:B------:R-:W-:Y:S02]  /*7220*/  UIMAD.WIDE.U32 UR8, UR5, UR42, URZ ;  /* 0x0000002a050872a5 */ /* 0x000fe4000f8e00ff */
[----:B------:R-:W-:Y:S02]  /*7230*/  USEL UR11, UR6, UR4, !UP2 ;  /* 0x00000004060b7287 */ /* 0x000fe4000d000000 */
[----:B------:R-:W-:Y:S02]  /*7240*/  UIADD3 UR8, UPT, UPT, -UR5, URZ, URZ ;  /* 0x000000ff05087290 */ /* 0x000fe4000fffe1ff */
[----:B------:R-:W-:Y:S01]  /*7250*/  UIADD3 UR10, UPT, UPT, -UR11, URZ, URZ ;  /* 0x000000ff0b0a7290 */ /* 0x000fe2000fffe1ff */
[----:B------:R-:W-:Y:S01]  /*7260*/  @!UP0 UMOV UR4, UR9 ;  /* 0x0000000900048c82 */ /* 0x000fe20008000000 */
[----:B------:R-:W-:Y:S02]  /*7270*/  UIADD3 UR9, UPT, UPT, -UR6, URZ, URZ ;  /* 0x000000ff06097290 */ /* 0x000fe4000fffe1ff */
[----:B------:R-:W-:Y:S02]  /*7280*/  @!UP0 USHF.R.U32.HI UR4, URZ, UR43, UR4 ;  /* 0x0000002bff048299 */ /* 0x000fe40008011604 */
[----:B------:R-:W-:Y:S02]  /*7290*/  UIMAD UR10, UR40, UR10, UR6 ;  /* 0x0000000a280a72a4 */ /* 0x000fe4000f8e0206 */
[----:B------:R-:W-:Y:S04]  /*72a0*/  @!UP0 USEL UR4, UR5, UR4, !UP2 ;  /* 0x0000000405048287 */ /* 0x000fe8000d000000 */
[----:B------:R-:W-:Y:S02]  /*72b0*/  @!UP0 UIMAD UR10, UR7, UR10, UR4 ;  /* 0x0000000a070a82a4 */ /* 0x000fe4000f8e0204 */
[----:B------:R-:W-:Y:S02]  /*72c0*/  @!UP0 UIADD3 UR11, UPT, UPT, UR11, -UR4, URZ ;  /* 0x800000040b0b8290 */ /* 0x000fe4000fffe0ff */
[----:B------:R-:W-:Y:S02]  /*72d0*/  UIMAD UR7, UR41, UR8, UR38 ;  /* 0x00000008290772a4 */ /* 0x000fe4000f8e0226 */
[----:B------:R-:W-:Y:S02]  /*72e0*/  @!UP0 UIMAD UR6, UR11, UR40, UR5 ;  /* 0x000000280b0682a4 */ /* 0x000fe4000f8e0205 */
[----:B------:R-:W-:Y:S01]  /*72f0*/  UIMAD UR4, UR54, UR9, UR37 ;  /* 0x00000009360472a4 */ /* 0x000fe2000f8e0225 */
[----:B------:R-:W-:Y:S02]  /*7300*/  @!UP0 UMOV UR5, UR10 ;  /* 0x0000000a00058c82 */ /* 0x000fe40008000000 */
[----:B------:R-:W-:Y:S02]  /*7310*/  UIMAD UR38, UR5, UR41, UR7 ;  /* 0x00000029052672a4 */ /* 0x000fe4000f8e0207 */
[----:B------:R-:W-:Y:S11]  /*7320*/  UIMAD UR37, UR6, UR54, UR4 ;  /* 0x00000036062572a4 */ /* 0x000ff6000f8e0204 */
[----:B------:R-:W-:Y:S01]  /*7330*/  @!UPT UIADD3 URZ, UPT, UPT, URZ, URZ, URZ ;  /* 0x000000fffffff290 */ /* 0x000fe2000fffe0ff */
.L_x_136:
[----:B------:R-:W-:Y:S01]  /*7340*/  UISETP.NE.AND UP0, UPT, UR39, 0x1, UPT ;  /* 0x000000012700788c */ /* 0x000fe2000bf05270 */
[----:B------:R-:W-:Y:S10]  /*7350*/  IADD3 R81, PT, PT, R81, 0x1, RZ ;  /* 0x0000000151517810 */ /* 0x000ff40007ffe0ff */
[----:B------:R-:W2:Y:S01]  /*7360*/  @!UP0 LDCU.128 UR12, c[0x0][0xb10] ;  /* 0x00016200ff0c87ac */ /* 0x000ea20008000c00 */
[----:B------:R-:W3:Y:S01]  /*7370*/  @!UP0 LDCU UR5, c[0x0][0xb0c] ;  /* 0x00016180ff0587ac */ /* 0x000ee20008000800 */
[----:B------:R-:W4:Y:S01]  /*7380*/  @!UP0 LDCU UR10, c[0x0][0xb20] ;  /* 0x00016400ff0a87ac */ /* 0x000f220008000800 */
[----:B--2---:R-:W-:Y:S02]  /*7390*/  UIMAD.WIDE.U32 UR8, UR38, UR12, URZ ;  /* 0x0000000c260872a5 */ /* 0x004fe4000f8e00ff */
[----:B------:R-:W-:Y:S02]  /*73a0*/  UIMAD.WIDE.U32 UR6, UR37, UR15, URZ ;  /* 0x0000000f250672a5 */ /* 0x000fe4000f8e00ff */
[----:B------:R-:W-:Y:S03]  /*73b0*/  @!UP0 UISETP.NE.AND UP1, UPT, UR14, 0x1, UPT ;  /* 0x000000010e00888c */ /* 0x000fe6000bf25270 */
[----:B------:R-:W-:Y:S01]  /*73c0*/  @!UP0 UMOV UR4, UR9 ;  /* 0x0000000900048c82 */ /* 0x000fe20008000000 */
[----:B---3--:R-:W-:Y:S02]  /*73d0*/  @!UP0 UISETP.NE.AND UP2, UPT, UR5, 0x1, UPT ;  /* 0x000000010500888c */ /* 0x008fe4000bf45270 */
[----:B------:R-:W-:Y:S01]  /*73e0*/  @!UP0 USHF.R.U32.HI UR4, URZ, UR13, UR4 ;  /* 0x0000000dff048299 */ /* 0x000fe20008011604 */
[----:B------:R-:W-:Y:S02]  /*73f0*/  @!UP0 UMOV UR6, UR7 ;  /* 0x0000000700068c82 */ /* 0x000fe40008000000 */
[----:B----4-:R-:W-:Y:S02]  /*7400*/  @!UP0 USHF.R.U32.HI UR6, URZ, UR10, UR6 ;  /* 0x0000000aff068299 */ /* 0x010fe40008011606 */
[----:B------:R-:W-:Y:S02]  /*7410*/  @!UP0 USEL UR7, UR38, UR4, !UP2 ;  /* 0x0000000426078287 */ /* 0x000fe4000d000000 */
[----:B------:R-:W-:Y:S04]  /*7420*/  @!UP0 USEL UR6, UR37, UR6, !UP1 ;  /* 0x0000000625068287 */ /* 0x000fe8000c800000 */
[----:B------:R-:W-:Y:S02]  /*7430*/  @!UP0 UIADD3 UR4, UPT, UPT, -UR7, UR6, URZ ;  /* 0x0000000607048290 */ /* 0x000fe4000fffe1ff */
[----:B------:R-:W-:Y:S02]  /*7440*/  @!UP0 UIADD3 UR6, UPT, UPT, UR7, -UR6, URZ ;  /* 0x8000000607068290 */ /* 0x000fe4000fffe0ff */
[----:B------:R-:W-:Y:S02]  /*7450*/  @!UP0 UIMAD UR38, UR4, UR5, UR38 ;  /* 0x00000005042682a4 */ /* 0x000fe4000f8e0226 */
[----:B------:R-:W-:Y:S02]  /*7460*/  @!UP0 UIMAD UR37, UR6, UR14, UR37 ;  /* 0x0000000e062582a4 */ /* 0x000fe4000f8e0225 */
[----:B------:R-:W-:Y:S09]  /*7470*/  ULOP3.LUT UP0, URZ, UR56, 0x1b0, URZ, 0xc0, !UPT ;  /* 0x000001b038ff7892 */ /* 0x000ff2000f80c0ff */
[----:B------:R-:W-:Y:S05]  /*7480*/  BRA.U !UP0, `(.L_x_137) ;  /* 0x0000000108407547 */ /* 0x000fea000b800000 */
[----:B------:R-:W2:Y:S01]  /*7490*/  LDCU.64 UR8, c[0x4][0x80] ;  /* 0x01001000ff0877ac */ /* 0x000ea20008000a00 */
[----:B------:R-:W-:Y:S01]  /*74a0*/  MOV R3, 0x0 ;  /* 0x0000000000037802 */ /* 0x000fe20000000f00 */
[----:B------:R-:W-:Y:S02]  /*74b0*/  HFMA2 R12, -RZ, RZ, 0, 5.9604644775390625e-08 ;  /* 0x00000001ff0c7431 */ /* 0x000fe400000001ff */
[----:B------:R-:W-:Y:S02]  /*74c0*/  IMAD.MOV.U32 R8, RZ, RZ, 0x70 ;  /* 0x00000070ff087424 */ /* 0x000fe400078e00ff */
[----:B------:R-:W-:Y:S01]  /*74d0*/  IMAD.MOV.U32 R13, RZ, RZ, RZ ;  /* 0x000000ffff0d7224 */ /* 0x000fe200078e00ff */
[----:B------:R-:W3:Y:S01]  /*74e0*/  LDCU.64 UR6, c[0x4][0x88] ;  /* 0x01001100ff0677ac */ /* 0x000ee20008000a00 */
[----:B------:R-:W4:Y:S01]  /*74f0*/  LDC.64 R2, c[0x4][R3] ;  /* 0x0100000003027b82 */ /* 0x000f220000000a00 */
[----:B------:R-:W1:Y:S01]  /*7500*/  LDCU.64 UR4, c[0x4][0x8] ;  /* 0x01000100ff0477ac */ /* 0x000e620008000a00 */
[----:B--2---:R-:W-:Y:S01]  /*7510*/  MOV R5, UR9 ;  /* 0x0000000900057c02 */ /* 0x004fe20008000f00 */
[----:B------:R-:W-:Y:S01]  /*7520*/  IMAD.U32 R4, RZ, RZ, UR8 ;  /* 0x00000008ff047e24 */ /* 0x000fe2000f8e00ff */
[----:B---3--:R-:W-:Y:S01]  /*7530*/  MOV R7, UR7 ;  /* 0x0000000700077c02 */ /* 0x008fe20008000f00 */
[----:B------:R-:W-:Y:S01]  /*7540*/  IMAD.U32 R6, RZ, RZ, UR6 ;  /* 0x00000006ff067e24 */ /* 0x000fe2000f8e00ff */
[----:B-1----:R-:W-:Y:S01]  /*7550*/  MOV R11, UR5 ;  /* 0x00000005000b7c02 */ /* 0x002fe20008000f00 */
[----:B------:R-:W-:Y:S02]  /*7560*/  IMAD.U32 R10, RZ, RZ, UR4 ;  /* 0x00000004ff0a7e24 */ /* 0x000fe4000f8e00ff */
[----:B------:R-:W-:Y:S07]  /*7570*/  LEPC R20, `(.L_x_137) ;  /* 0x000000001014794e */ /* 0x000fee0000000000 */
[----:B----45:R-:W-:Y:S05]  /*7580*/  CALL.ABS.NOINC R2 ;  /* 0x0000000002007343 */ /* 0x030fea0003c00000 */
.L_x_137:
[----:B------:R-:W-:Y:S01]  /*7590*/  LOP3.LUT P0, RZ, R85, 0x1b0, RZ, 0xc0, !PT ;  /* 0x000001b055ff7812 */ /* 0x000fe2000780c0ff */
[----:B------:R-:W-:Y:S11]  /*75a0*/  BSSY.RECONVERGENT B6, `(.L_x_138) ;  /* 0x0000013000067945 */ /* 0x000ff60003800200 */
[----:B------:R-:W-:Y:S01]  /*75b0*/  @!UPT UIADD3 URZ, UPT, UPT, URZ, URZ, URZ ;  /* 0x000000fffffff290 */ /* 0x000fe2000fffe0ff */
[----:B------:R-:W-:Y:S05]  /*75c0*/  @!P0 BRA `(.L_x_139) ;  /* 0x0000000000408947 */ /* 0x000fea0003800000 */
        /* <DEDUP_REMOVED lines=16> */
.L_x_139:
[----:B------:R-:W-:Y:S05]  /*76d0*/  BSYNC.RECONVERGENT B6 ;  /* 0x0000000000067941 */ /* 0x000fea0003800200 */
.L_x_138:
[----:B------:R-:W-:Y:S01]  /*76e0*/  ISETP.NE.U32.AND P3, PT, R74, RZ, PT ;  /* 0x000000ff4a00720c */ /* 0x000fe20003f65070 */
[----:B------:R-:W-:Y:S01]  /*76f0*/  UISETP.NE.AND UP1, UPT, UR61, URZ, UPT ;  /* 0x000000ff3d00728c */ /* 0x000fe2000bf25270 */
[----:B------:R-:W-:Y:S02]  /*7700*/  ISETP.NE.U32.AND P4, PT, R70, RZ, PT ;  /* 0x000000ff4600720c */ /* 0x000fe40003f85070 */
[----:B------:R-:W-:Y:S02]  /*7710*/  ISETP.NE.AND.EX P3, PT, R75, RZ, PT, P3 ;  /* 0x000000ff4b00720c */ /* 0x000fe40003f65330 */
[----:B------:R-:W-:Y:S02]  /*7720*/  PLOP3.LUT P1, PT, PT, PT, PT, 0x8, 0x80 ;  /* 0x000000000080781c */ /* 0x000fe40003f2e170 */
[----:B------:R-:W-:Y:S02]  /*7730*/  PLOP3.LUT P0, PT, PT, PT, UP1, 0x80, 0x8 ;  /* 0x000000000008781c */ /* 0x000fe40003f0f018 */
[----:B------:R-:W-:Y:S02]  /*7740*/  ISETP.NE.AND.EX P4, PT, R71, RZ, PT, P4 ;  /* 0x000000ff4700720c */ /* 0x000fe40003f85340 */
[----:B------:R-:W2:Y:S09]  /*7750*/  @UP1 LDCU.64 UR4, c[0x0][0x888] ;  /* 0x00011100ff0417ac */ /* 0x000eb20008000a00 */
[----:B------:R-:W-:Y:S01]  /*7760*/  @P0 PLOP3.LUT P1, PT, P3, PT, PT, 0x80, 0x8 ;  /* 0x000000000008081c */ /* 0x000fe20001f2f070 */
[----:B--2---:R-:W-:Y:S04]  /*7770*/  @UP1 UISETP.NE.U32.AND UP0, UPT, UR4, URZ, UPT ;  /* 0x000000ff0400128c */ /* 0x004fe8000bf05070 */
[----:B------:R-:W-:Y:S04]  /*7780*/  @UP1 UISETP.NE.AND.EX UP0, UPT, UR5, URZ, UPT, UP0 ;  /* 0x000000ff0500128c */ /* 0x000fe8000bf05300 */
[----:B------:R-:W-:Y:S01]  /*7790*/  @UP1 USEL UR4, URZ, 0xffffffff, UP0 ;  /* 0xffffffffff041887 */ /* 0x000fe20008000000 */
[----:B------:R-:W-:Y:S11]  /*77a0*/  @!P3 BRA `(.L_x_140) ;  /* 0x000000000030b947 */ /* 0x000ff60003800000 */
[----:B------:R-:W-:Y:S01]  /*77b0*/  ISETP.NE.U32.AND P2, PT, R72, RZ, PT ;  /* 0x000000ff4800720c */ /* 0x000fe20003f45070 */
[----:B------:R-:W2:Y:S01]  /*77c0*/  LDCU.64 UR6, c[0x0][0x358] ;  /* 0x00006b00ff0677ac */ /* 0x000ea20008000a00 */
[----:B------:R-:W-:Y:S02]  /*77d0*/  IMAD.MOV.U32 R79, RZ, RZ, 0x1 ;  /* 0x00000001ff4f7424 */ /* 0x000fe400078e00ff */
[----:B------:R-:W-:Y:S11]  /*77e0*/  ISETP.NE.AND.EX P2, PT, R73, RZ, PT, P2 ;  /* 0x000000ff4900720c */ /* 0x000ff60003f45320 */
[----:B------:R-:W-:Y:S02]  /*77f0*/  @!UPT UIADD3 URZ, UPT, UPT, URZ, URZ, URZ ;  /* 0x000000fffffff290 */ /* 0x000fe4000fffe0ff */
[----:B------:R-:W3:Y:S01]  /*7800*/  @P2 LDC.64 R2, c[0x0][0x888] ;  /* 0x00022200ff022b82 */ /* 0x000ee20000000a00 */
[----:B-1----:R-:W-:Y:S04]  /*7810*/  @P2 IMAD R0, R74, UR36, RZ ;  /* 0x000000244a002c24 */ /* 0x002fe8000f8e02ff */
[----:B---3--:R-:W-:Y:S04]  /*7820*/  @P2 IMAD.WIDE R2, R0, 0x4, R2 ;  /* 0x0000000400022825 */ /* 0x008fe800078e0202 */
[----:B------:R-:W-:Y:S01]  /*7830*/  HFMA2 R0, -RZ, RZ, 0, 5.9604644775390625e-08 ;  /* 0x00000001ff007431 */ /* 0x000fe200000001ff */
[----:B--2--5:R2:W5:Y:S04]  /*7840*/  @P2 LDG.E R39, desc[UR6][R2.64] ;  /* 0x0000000602272981 */ /* 0x024568000c1e1900 */
[----:B------:R-:W-:Y:S01]  /*7850*/  @!P2 PRMT R79, R0, 0x7610, R79 ;  /* 0x00007610004fa816 */ /* 0x000fe2000000004f */
[----:B--2---:R-:W3:Y:S06]  /*7860*/  @!P2 LDC R39, c[0x0][0x880] ;  /* 0x00022000ff27ab82 */ /* 0x004eec0000000800 */
.L_x_140:
[----:B------:R-:W-:Y:S05]  /*7870*/  @!P4 BRA `(.L_x_141) ;  /* 0x000000000024c947 */ /* 0x000fea0003800000 */
[----:B------:R-:W-:Y:S01]  /*7880*/  ISETP.NE.U32.AND P2, PT, R68, RZ, PT ;  /* 0x000000ff4400720c */ /* 0x000fe20003f45070 */
[----:B------:R-:W2:Y:S03]  /*7890*/  LDCU.64 UR6, c[0x0][0x358] ;  /* 0x00006b00ff0677ac */ /* 0x000ea60008000a00 */
[----:B------:R-:W-:Y:S11]  /*78a0*/  ISETP.NE.AND.EX P2, PT, R69, RZ, PT, P2 ;  /* 0x000000ff4500720c */ /* 0x000ff60003f45320 */
[----:B------:R-:W-:Y:S02]  /*78b0*/  @!UPT UIADD3 URZ, UPT, UPT, URZ, URZ, URZ ;  /* 0x000000fffffff290 */ /* 0x000fe4000fffe0ff */
[----:B------:R-:W4:Y:S01]  /*78c0*/  @P2 LDC.64 R2, c[0x0][0x8a8] ;  /* 0x00022a00ff022b82 */ /* 0x000f220000000a00 */
[----:B-1----:R-:W-:Y:S04]  /*78d0*/  @P2 IMAD R0, R70, UR36, RZ ;  /* 0x0000002446002c24 */ /* 0x002fe8000f8e02ff */
[----:B----4-:R-:W-:Y:S05]  /*78e0*/  @P2 IMAD.WIDE R2, R0, 0x4, R2 ;  /* 0x0000000400022825 */ /* 0x010fea00078e0202 */
[----:B--2--5:R2:W5:Y:S02]  /*78f0*/  @P2 LDG.E R38, desc[UR6][R2.64] ;  /* 0x0000000602262981 */ /* 0x024564000c1e1900 */
[----:B--2---:R-:W4:Y:S02]  /*7900*/  @!P2 LDC R38, c[0x0][0x8a0] ;  /* 0x00022800ff26ab82 */ /* 0x004f240000000800 */
.L_x_141:
[----:B---3-5:R-:W-:Y:S01]  /*7910*/  @P0 FSETP.NEU.AND P4, PT, R39, RZ, PT ;  /* 0x000000ff2700020b */ /* 0x028fe20003f8d000 */
[----:B-1----:R-:W-:Y:S01]  /*7920*/  IMAD.U32 R0, RZ, RZ, UR4 ;  /* 0x00000004ff007e24 */ /* 0x002fe2000f8e00ff */
[----:B------:R-:W-:Y:S01]  /*7930*/  @P0 LOP3.LUT P2, RZ, R79, 0xff, RZ, 0xc0, !PT ;  /* 0x000000ff4fff0812 */ /* 0x000fe2000784c0ff */
[----:B------:R-:W-:Y:S01]  /*7940*/  BSSY B1, `(.L_x_142) ;  /* 0x0000039000017945 */ /* 0x000fe20003800000 */
[----:B------:R-:W-:Y:S02]  /*7950*/  @P0 SEL R2, RZ, 0xffffffff, P4 ;  /* 0xffffffffff020807 */ /* 0x000fe40002000000 */
[----:B------:R-:W-:Y:S02]  /*7960*/  CS2R R66, SRZ ;  /* 0x0000000000427805 */ /* 0x000fe4000001ff00 */
[----:B------:R-:W-:Y:S02]  /*7970*/  LEA R22, R36, UR44, 0x3 ;  /* 0x0000002c24167c11 */ /* 0x000fe4000f8e18ff */
[----:B------:R-:W-:Y:S02]  /*7980*/  CS2R R64, SRZ ;  /* 0x0000000000407805 */ /* 0x000fe4000001ff00 */
[----:B------:R-:W-:Y:S02]  /*7990*/  @P1 SEL R2, R0, R2, !P2 ;  /* 0x0000000200021207 */ /* 0x000fe40005000000 */
[----:B------:R-:W-:Y:S02]  /*79a0*/  CS2R R18, SRZ ;  /* 0x0000000000127805 */ /* 0x000fe4000001ff00 */
[----:B------:R-:W-:Y:S02]  /*79b0*/  SHF.L.U32 R3, R84, 0x1f, RZ ;  /* 0x0000001f54037819 */ /* 0x000fe400000006ff */
[----:B------:R-:W-:Y:S02]  /*79c0*/  CS2R R16, SRZ ;  /* 0x0000000000107805 */ /* 0x000fe4000001ff00 */
[----:B------:R-:W-:Y:S02]  /*79d0*/  @P0 LOP3.LUT R2, R2, 0x1, RZ, 0xc0, !PT ;  /* 0x0000000102020812 */ /* 0x000fe400078ec0ff */
[----:B------:R-:W-:Y:S02]  /*79e0*/  PLOP3.LUT P5, PT, PT, PT, PT, 0x8, 0x80 ;  /* 0x000000000080781c */ /* 0x000fe40003fae170 */
[----:B------:R-:W-:Y:S02]  /*79f0*/  ISETP.NE.U32.OR P1, PT, R2, 0x1, !P0 ;  /* 0x000000010200780c */ /* 0x000fe40004725470 */
[----:B------:R-:W-:Y:S11]  /*7a00*/  LEA.HI R2, R36, R36, RZ, 0x1 ;  /* 0x0000002424027211 */ /* 0x000ff600078f08ff */
[----:B------:R-:W-:Y:S04]  /*7a10*/  @P1 SHF.L.U32 R0, R82, 0x1f, RZ ;  /* 0x0000001f52001819 */ /* 0x000fe800000006ff */
[----:B------:R1:W2:Y:S01]  /*7a20*/  @P1 SYNCS.PHASECHK.TRANS64.TRYWAIT P0, [UR44+0x360], R0 ;  /* 0x00036000ff0015a7 */ /* 0x0002a2000800112c */
[----:B------:R3:W3:Y:S01]  /*7a30*/  SYNCS.PHASECHK.TRANS64.TRYWAIT P4, [R22+URZ+0x3a0], R3 ;  /* 0x0003a003160075a7 */ /* 0x0006e200080811ff */
[C---:B-1----:R-:W-:Y:S01]  /*7a40*/  IMAD.SHL.U32 R0, R2.reuse, 0x20, RZ ;  /* 0x0000002002007824 */ /* 0x042fe200078e00ff */
[----:B------:R-:W-:Y:S04]  /*7a50*/  LOP3.LUT R2, R2, 0xffe, RZ, 0xc0, !PT ;  /* 0x00000ffe02027812 */ /* 0x000fe800078ec0ff */
[----:B------:R-:W-:Y:S01]  /*7a60*/  LOP3.LUT R0, R0, 0xffffffc0, RZ, 0xc0, !PT ;  /* 0xffffffc000007812 */ /* 0x000fe200078ec0ff */
[----:B------:R-:W-:Y:S04]  /*7a70*/  IMAD.IADD R2, R36, 0x1, -R2 ;  /* 0x0000000124027824 */ /* 0x000fe800078e0a02 */
[----:B------:R-:W-:Y:S04]  /*7a80*/  IMAD.IADD R0, R37, 0x1, R0 ;  /* 0x0000000125007824 */ /* 0x000fe800078e0200 */
[----:B------:R-:W-:Y:S01]  /*7a90*/  IMAD R2, R2, 0x100000, R0 ;  /* 0x0010000002027824 */ /* 0x000fe200078e0200 */
[----:B--2---:R-:W-:Y:S01]  /*7aa0*/  @P1 PLOP3.LUT P5, PT, P0, PT, PT, 0x8, 0x80 ;  /* 0x000000000080181c */ /* 0x004fe200007ae170 */
[----:B------:R-:W-:Y:S01]  /*7ab0*/  @!UPT UIADD3 URZ, UPT, UPT, URZ, URZ, URZ ;  /* 0x000000fffffff290 */ /* 0x000fe2000fffe0ff */
[----:B---3--:R-:W-:Y:S11]  /*7ac0*/  @!P1 BRA `(.L_x_143) ;  /* 0x0000000000809947 */ /* 0x008ff60003800000 */
[----:B------:R-:W-:Y:S01]  /*7ad0*/  ISETP.NE.U32.AND P0, PT, RZ, UR58, PT ;  /* 0x0000003aff007c0c */ /* 0x000fe2000bf05070 */
[----:B------:R-:W-:Y:S01]  /*7ae0*/  BSSY B0, `(.L_x_144) ;  /* 0x0000012000007945 */ /* 0x000fe20003800000 */
[----:B------:R-:W-:Y:S02]  /*7af0*/  FSETP.NEU.AND P2, PT, R39, RZ, PT ;  /* 0x000000ff2700720b */ /* 0x000fe40003f4d000 */
[----:B------:R-:W-:Y:S02]  /*7b00*/  CS2R R18, SRZ ;  /* 0x0000000000127805 */ /* 0x000fe4000001ff00 */
[----:B------:R-:W-:Y:S02]  /*7b10*/  ISETP.NE.AND.EX P0, PT, RZ, UR59, PT, P0 ;  /* 0x0000003bff007c0c */ /* 0x000fe4000bf05300 */
[----:B------:R-:W-:Y:S02]  /*7b20*/  CS2R R16, SRZ ;  /* 0x0000000000107805 */ /* 0x000fe4000001ff00 */
[----:B------:R-:W-:Y:S02]  /*7b30*/  LOP3.LUT P1, RZ, R79, 0xff, RZ, 0xc0, !PT ;  /* 0x000000ff4fff7812 */ /* 0x000fe4000782c0ff */
[----:B------:R-:W-:Y:S02]  /*7b40*/  CS2R R66, SRZ ;  /* 0x0000000000427805 */ /* 0x000fe4000001ff00 */
[----:B------:R-:W-:Y:S02]  /*7b50*/  SEL R0, RZ, 0xffffffff, P2 ;  /* 0xffffffffff007807 */ /* 0x000fe40001000000 */
[----:B------:R-:W-:Y:S02]  /*7b60*/  CS2R R64, SRZ ;  /* 0x0000000000407805 */ /* 0x000fe4000001ff00 */
[----:B------:R-:W-:Y:S04]  /*7b70*/  SEL R4, RZ, 0xffffffff, P0 ;  /* 0xffffffffff047807 */ /* 0x000fe80000000000 */
[----:B------:R-:W-:Y:S04]  /*7b80*/  @P3 SEL R0, R4, R0, !P1 ;  /* 0x0000000004003207 */ /* 0x000fe80004800000 */
[----:B------:R-:W-:Y:S04]  /*7b90*/  LOP3.LUT R0, R0, 0x1, RZ, 0xc0, !PT ;  /* 0x0000000100007812 */ /* 0x000fe800078ec0ff */
[----:B------:R-:W-:Y:S01]  /*7ba0*/  ISETP.NE.U32.AND P0, PT, R0, 0x1, PT ;  /* 0x000000010000780c */ /* 0x000fe20003f05070 */
[----:B------:R-:W-:Y:S01]  /*7bb0*/  @!UPT UIADD3 URZ, UPT, UPT, URZ, URZ, URZ ;  /* 0x000000fffffff290 */ /* 0x000fe2000fffe0ff */
[----:B------:R-:W-:Y:S11]  /*7bc0*/  @!P5 BRA `(.L_x_145) ;  /* 0x00000000000cd947 */ /* 0x000ff60003800000 */
[----:B------:R-:W-:Y:S04]  /*7bd0*/  SHF.L.U32 R4, R82, 0x1f, RZ ;  /* 0x0000001f52047819 */ /* 0x000fe800000006ff */
[----:B------:R-:W1:Y:S02]  /*7be0*/  SYNCS.PHASECHK.TRANS64.TRYWAIT P1, [UR44+0x360], R4 ;  /* 0x00036004ff0075a7 */ /* 0x000e64000802112c */
[----:B-1----:R-:W-:Y:S05]  /*7bf0*/  @!P1 BRA `(.L_x_146) ;  /* 0x0000002800009947 */ /* 0x002fea0003800000 */
.L_x_145:
[----:B------:R-:W-:Y:S05]  /*7c00*/  BSYNC B0 ;  /* 0x0000000000007941 */ /* 0x000fea0003800000 */
.L_x_144:
[----:B------:R2:W3:Y:S01]  /*7c10*/  @P0 LDS.128 R16, [R78+UR44+0x600] ;  /* 0x0006002c4e100984 */ /* 0x0004e20008000c00 */
[----:B------:R-:W-:Y:S01]  /*7c20*/  UIADD3 UR4, UPT, UPT, UR44, 0x368, URZ ;  /* 0x000003682c047890 */ /* 0x000fe2000fffe0ff */
[----:B------:R-:W-:Y:S02]  /*7c30*/  LOP3.LUT R82, R82, 0x1, RZ, 0x3c, !PT ;  /* 0x0000000152527812 */ /* 0x000fe400078e3cff */
[----:B------:R2:W1:Y:S01]  /*7c40*/  @P0 LDS.128 R64, [R77+0x10] ;  /* 0x000010004d400984 */ /* 0x0004620000000c00 */
[----:B------:R-:W-:Y:S01]  /*7c50*/  UPRMT UR4, UR48, 0x654, UR4 ;  /* 0x0000065430047896 */ /* 0x000fe20008000004 */
[----:B------:R-:W-:Y:S01]  /*7c60*/  @!PT LDS RZ, [RZ] ;  /* 0x00000000fffff984 */ /* 0x000fe20000000800 */
[----:B------:R-:W-:Y:S01]  /*7c70*/  @!PT LDS RZ, [RZ] ;  /* 0x00000000fffff984 */ /* 0x000fe20000000800 */
[----:B------:R-:W-:Y:S01]  /*7c80*/  @!PT LDS RZ, [RZ] ;  /* 0x00000000fffff984 */ /* 0x000fe20000000800 */
[----:B------:R-:W-:Y:S01]  /*7c90*/  @!PT LDS RZ, [RZ] ;  /* 0x00000000fffff984 */ /* 0x000fe20000000800 */
[----:B------:R5:W-:Y:S06]  /*7ca0*/  MEMBAR.ALL.CTA ;  /* 0x0000000000007992 */ /* 0x000bec0000008000 */
[----:B-----5:R-:W5:Y:S02]  /*7cb0*/  FENCE.VIEW.ASYNC.S ;  /* 0x00000000000073c6 */ /* 0x020f640000000000 */
[----:B-----5:R-:W-:Y:S03]  /*7cc0*/  SYNCS.ARRIVE.TRANS64.RED.A1T0 RZ, [UR4], RZ ;  /* 0x000000ffffff79a7 */ /* 0x020fe60008100404 */
.L_x_143:
[----:B------:R-:W-:Y:S05]  /*7cd0*/  BSYNC B1 ;  /* 0x0000000000017941 */ /* 0x000fea0003800000 */
.L_x_142:
[----:B-1----:R-:W-:Y:S04]  /*7ce0*/  SHF.R.U32.HI R0, RZ, 0x15, R2 ;  /* 0x00000015ff007819 */ /* 0x002fe80000011602 */
[----:B------:R-:W-:Y:S01]  /*7cf0*/  LOP3.LUT P0, RZ, R0, 0x3, R80, 0x48, !PT ;  /* 0x0000000300ff7812 */ /* 0x000fe20007804850 */
[----:B------:R-:W-:Y:S01]  /*7d00*/  @!UPT UIADD3 URZ, UPT, UPT, URZ, URZ, URZ ;  /* 0x000000fffffff290 */ /* 0x000fe2000fffe0ff */
[----:B------:R-:W-:Y:S11]  /*7d10*/  @P4 BRA `(.L_x_147) ;  /* 0x0000000000084947 */ /* 0x000ff60003800000 */
[----:B------:R-:W1:Y:S02]  /*7d20*/  SYNCS.PHASECHK.TRANS64.TRYWAIT P1, [R22+URZ+0x3a0], R3 ;  /* 0x0003a003160075a7 */ /* 0x000e6400080211ff */
[----:B-1----:R-:W-:Y:S05]  /*7d30*/  @!P1 BRA `(.L_x_148) ;  /* 0x0000002400c89947 */ /* 0x002fea0003800000 */
.L_x_147:
[----:B------:R-:W-:Y:S05]  /*7d40*/  @!P0 BRA `(.L_x_149) ;  /* 0x0000000000408947 */ /* 0x000fea0003800000 */
[----:B------:R-:W1:Y:S01]  /*7d50*/  LDCU.64 UR8, c[0x4][0x70] ;  /* 0x01000e00ff0877ac */ /* 0x000e620008000a00 */
[----:B------:R-:W-:Y:S01]  /*7d60*/  MOV R15, 0x0 ;  /* 0x00000000000f7802 */ /* 0x000fe20000000f00 */
[----:B------:R-:W-:Y:S02]  /*7d70*/  HFMA2 R12, -RZ, RZ, 0, 5.9604644775390625e-08 ;  /* 0x00000001ff0c7431 */ /* 0x000fe400000001ff */
[----:B------:R-:W-:Y:S02]  /*7d80*/  IMAD.MOV.U32 R8, RZ, RZ, 0x192 ;  /* 0x00000192ff087424 */ /* 0x000fe400078e00ff */
[----:B------:R-:W-:Y:S01]  /*7d90*/  IMAD.MOV.U32 R13, RZ, RZ, RZ ;  /* 0x000000ffff0d7224 */ /* 0x000fe200078e00ff */
[----:B------:R-:W5:Y:S01]  /*7da0*/  LDCU.64 UR6, c[0x4][0x78] ;  /* 0x01000f00ff0677ac */ /* 0x000f620008000a00 */
[----:B------:R-:W2:Y:S01]  /*7db0*/  LDC.64 R14, c[0x4][R15] ;  /* 0x010000000f0e7b82 */ /* 0x000ea20000000a00 */
[----:B------:R-:W3:Y:S01]  /*7dc0*/  LDCU.64 UR4, c[0x4][0x10] ;  /* 0x01000200ff0477ac */ /* 0x000ee20008000a00 */
[----:B-1----:R-:W-:Y:S01]  /*7dd0*/  MOV R5, UR9 ;  /* 0x0000000900057c02 */ /* 0x002fe20008000f00 */
[----:B------:R-:W-:Y:S01]  /*7de0*/  IMAD.U32 R4, RZ, RZ, UR8 ;  /* 0x00000008ff047e24 */ /* 0x000fe2000f8e00ff */
[----:B-----5:R-:W-:Y:S01]  /*7df0*/  MOV R7, UR7 ;  /* 0x0000000700077c02 */ /* 0x020fe20008000f00 */
[----:B------:R-:W-:Y:S01]  /*7e00*/  IMAD.U32 R6, RZ, RZ, UR6 ;  /* 0x00000006ff067e24 */ /* 0x000fe2000f8e00ff */
[----:B---3--:R-:W-:Y:S01]  /*7e10*/  MOV R11, UR5 ;  /* 0x00000005000b7c02 */ /* 0x008fe20008000f00 */
[----:B------:R-:W-:Y:S02]  /*7e20*/  IMAD.U32 R10, RZ, RZ, UR4 ;  /* 0x00000004ff0a7e24 */ /* 0x000fe4000f8e00ff */
[----:B------:R-:W-:Y:S07]  /*7e30*/  LEPC R20, `(.L_x_149) ;  /* 0x000000001014794e */ /* 0x000fee0000000000 */
[----:B--2-4-:R-:W-:Y:S05]  /*7e40*/  CALL.ABS.NOINC R14 ;  /* 0x000000000e007343 */ /* 0x014fea0003c00000 */
.L_x_149:
[----:B------:R-:W-:Y:S01]  /*7e50*/  LOP3.LUT P0, RZ, R76, 0x60, RZ, 0xc0, !PT ;  /* 0x000000604cff7812 */ /* 0x000fe2000780c0ff */
[----:B------:R-:W-:Y:S05]  /*7e60*/  WARPSYNC.ALL ;  /* 0x0000000000007948 */ /* 0x000fea0003800000 */
[----:B------:R-:W-:Y:S01]  /*7e70*/  R2UR UR4, R2 ;  /* 0x00000000020472ca */ /* 0x000fe200000e0000 */
[----:B------:R-:W-:Y:S01]  /*7e80*/  BSSY.RECONVERGENT B0, `(.L_x_150) ;  /* 0x000009f000007945 */ /* 0x000fe20003800200 */
[-C--:B---3--:R-:W-:Y:S02]  /*7e90*/  F2FP.F16.E5M2.UNPACK_B R2, R16.reuse ;  /* 0x00000010ff02723e */ /* 0x088fe400020004ff */
[----:B------:R-:W-:Y:S02]  /*7ea0*/  F2FP.F16.E5M2.UNPACK_B R16, R16.H1 ;  /* 0x00000010ff10723e */ /* 0x000fe400030004ff */
[----:B------:R-:W-:Y:S01]  /*7eb0*/  R2UR UR5, R22 ;  /* 0x00000000160572ca */ /* 0x000fe200000e0000 */
[----:B------:R-:W-:Y:S01]  /*7ec0*/  HADD2.F32 R0, -RZ, R2.H0_H0 ;  /* 0x20000002ff007230 */ /* 0x000fe20000004100 */
[-C--:B------:R-:W-:Y:S01]  /*7ed0*/  F2FP.F16.E5M2.UNPACK_B R42, R17.reuse ;  /* 0x00000011ff2a723e */ /* 0x080fe200020004ff */
[--C-:B------:R-:W-:Y:S01]  /*7ee0*/  HADD2.F32 R3, -RZ, R16.reuse.H0_H0 ;  /* 0x20000010ff037230 */ /* 0x100fe20000004100 */
[----:B------:R-:W-:Y:S01]  /*7ef0*/  F2FP.F16.E5M2.UNPACK_B R44, R17.H1 ;  /* 0x00000011ff2c723e */ /* 0x000fe200030004ff */
[----:B------:R-:W-:Y:S01]  /*7f00*/  HADD2.F32 R40, -RZ, R16.H1_H1 ;  /* 0x30000010ff287230 */ /* 0x000fe20000004100 */
[-C--:B------:R-:W-:Y:S01]  /*7f10*/  F2FP.F16.E5M2.UNPACK_B R46, R18.reuse ;  /* 0x00000012ff2e723e */ /* 0x080fe200020004ff */
[----:B------:R-:W-:Y:S01]  /*7f20*/  HADD2.F32 R2, -RZ, R2.H1_H1 ;  /* 0x30000002ff027230 */ /* 0x000fe20000004100 */
[----:B------:R-:W-:Y:S01]  /*7f30*/  F2FP.F16.E5M2.UNPACK_B R48, R18.H1 ;  /* 0x00000012ff30723e */ /* 0x000fe200030004ff */
[--C-:B------:R-:W-:Y:S01]  /*7f40*/  HADD2.F32 R41, -RZ, R42.reuse.H0_H0 ;  /* 0x2000002aff297230 */ /* 0x100fe20000004100 */
[-C--:B------:R-:W-:Y:S01]  /*7f50*/  F2FP.F16.E5M2.UNPACK_B R50, R19.reuse ;  /* 0x00000013ff32723e */ /* 0x080fe200020004ff */
[----:B------:R-:W-:Y:S01]  /*7f60*/  HADD2.F32 R42, -RZ, R42.H1_H1 ;  /* 0x3000002aff2a7230 */ /* 0x000fe20000004100 */
[----:B------:R-:W-:Y:S01]  /*7f70*/  F2FP.F16.E5M2.UNPACK_B R52, R19.H1 ;  /* 0x00000013ff34723e */ /* 0x000fe200030004ff */
[----:B------:R-:W-:Y:S01]  /*7f80*/  HADD2.F32 R43, -RZ, R44.H0_H0 ;  /* 0x2000002cff2b7230 */ /* 0x000fe20000004100 */
[----:B------:R-:W-:Y:S01]  /*7f90*/  LDTM.16dp32bit_t0_t15.x32 R4, tmem[UR4] ;  /* 0x00000004000479ee */ /* 0x000fe20008a80000 */
[----:B------:R-:W1:Y:S01]  /*7fa0*/  LDTM.16dp32bit_t16_t31.x32 R4, tmem[UR4+0x20] ;  /* 0x00002004000479ee */ /* 0x000e620008aa0000 */
[----:B------:R-:W-:Y:S01]  /*7fb0*/  NOP ;  /* 0x0000000000007918 */ /* 0x000fe20000000000 */
[----:B------:R-:W-:Y:S01]  /*7fc0*/  UIADD3 UR4, UPT, UPT, UR5, 0x3c0, URZ ;  /* 0x000003c005047890 */ /* 0x000fe2000fffe0ff */
[--C-:B------:R-:W-:Y:S01]  /*7fd0*/  HADD2.F32 R45, -RZ, R46.reuse.H0_H0 ;  /* 0x2000002eff2d7230 */ /* 0x100fe20000004100 */
[----:B------:R-:W-:Y:S01]  /*7fe0*/  F2FP.F16.E5M2.UNPACK_B R54, R64 ;  /* 0x00000040ff36723e */ /* 0x000fe200020004ff */
[----:B------:R-:W-:Y:S01]  /*7ff0*/  HADD2.F32 R46, -RZ, R46.H1_H1 ;  /* 0x3000002eff2e7230 */ /* 0x000fe20000004100 */
[----:B------:R-:W-:Y:S01]  /*8000*/  UPRMT UR4, UR48, 0x654, UR4 ;  /* 0x0000065430047896 */ /* 0x000fe20008000004 */
[--C-:B------:R-:W-:Y:S01]  /*8010*/  HADD2.F32 R49, -RZ, R50.reuse.H0_H0 ;  /* 0x20000032ff317230 */ /* 0x100fe20000004100 */
[-C--:B------:R-:W-:Y:S01]  /*8020*/  F2FP.F16.E5M2.UNPACK_B R58, R65.reuse ;  /* 0x00000041ff3a723e */ /* 0x080fe200020004ff */
[----:B------:R-:W-:Y:S01]  /*8030*/  HADD2.F32 R50, -RZ, R50.H1_H1 ;  /* 0x30000032ff327230 */ /* 0x000fe20000004100 */
[----:B------:R-:W-:Y:S01]  /*8040*/  F2FP.F16.E5M2.UNPACK_B R62, R66 ;  /* 0x00000042ff3e723e */ /* 0x000fe200020004ff */
[--C-:B------:R-:W-:Y:S01]  /*8050*/  HADD2.F32 R53, -RZ, R54.reuse.H0_H0 ;  /* 0x20000036ff357230 */ /* 0x100fe20000004100 */
[----:B------:R-:W-:Y:S01]  /*8060*/  F2FP.F16.E5M2.UNPACK_B R56, R64.H1 ;  /* 0x00000040ff38723e */ /* 0x000fe200030004ff */
[----:B------:R-:W-:Y:S01]  /*8070*/  HADD2.F32 R54, -RZ, R54.H1_H1 ;  /* 0x30000036ff367230 */ /* 0x000fe20000004100 */
[----:B------:R-:W-:Y:S01]  /*8080*/  F2FP.F16.E5M2.UNPACK_B R60, R65.H1 ;  /* 0x00000041ff3c723e */ /* 0x000fe200030004ff */
[----:B-1----:R-:W-:Y:S01]  /*8090*/  SYNCS.ARRIVE.TRANS64.RED.A1T0 RZ, [UR4], RZ ;  /* 0x000000ffffff79a7 */ /* 0x002fe20008100404 */
[--C-:B------:R-:W-:Y:S01]  /*80a0*/  HADD2.F32 R57, -RZ, R58.reuse.H0_H0 ;  /* 0x2000003aff397230 */ /* 0x100fe20000004100 */
[-C--:B------:R-:W-:Y:S01]  /*80b0*/  F2FP.F16.E5M2.UNPACK_B R65, R67.reuse ;  /* 0x00000043ff41723e */ /* 0x080fe200020004ff */
[----:B------:R-:W-:Y:S01]  /*80c0*/  HADD2.F32 R58, -RZ, R58.H1_H1 ;  /* 0x3000003aff3a7230 */ /* 0x000fe20000004100 */
[----:B------:R-:W-:Y:S01]  /*80d0*/  F2FP.F16.E5M2.UNPACK_B R64, R66.H1 ;  /* 0x00000042ff40723e */ /* 0x000fe200030004ff */
[--C-:B------:R-:W-:Y:S01]  /*80e0*/  HADD2.F32 R61, -RZ, R62.reuse.H0_H0 ;  /* 0x2000003eff3d7230 */ /* 0x100fe20000004100 */
[----:B------:R-:W-:Y:S01]  /*80f0*/  F2FP.F16.E5M2.UNPACK_B R67, R67.H1 ;  /* 0x00000043ff43723e */ /* 0x000fe200030004ff */
[----:B------:R-:W-:Y:S01]  /*8100*/  HADD2.F32 R62, -RZ, R62.H1_H1 ;  /* 0x3000003eff3e7230 */ /* 0x000fe20000004100 */
[----:B------:R-:W-:Y:S01]  /*8110*/  IADD3 R36, PT, PT, R36, 0x1, RZ ;  /* 0x0000000124247810 */ /* 0x000fe20007ffe0ff */
[C---:B----4-:R-:W-:Y:S01]  /*8120*/  FMUL R4, R38.reuse, R4 ;  /* 0x0000000426047220 */ /* 0x050fe20000400000 */
[C---:B------:R-:W-:Y:S01]  /*8130*/  FMUL R5, R38.reuse, R5 ;  /* 0x0000000526057220 */ /* 0x040fe20000400000 */
[C---:B------:R-:W-:Y:S01]  /*8140*/  FMUL R8, R38.reuse, R8 ;  /* 0x0000000826087220 */ /* 0x040fe20000400000 */
[C---:B------:R-:W-:Y:S01]  /*8150*/  FMUL R9, R38.reuse, R9 ;  /* 0x0000000926097220 */ /* 0x040fe20000400000 */
[C---:B------:R-:W-:Y:S01]  /*8160*/  FFMA R4, R39.reuse, R0, R4 ;  /* 0x0000000027047223 */ /* 0x040fe20000000004 */
[C---:B------:R-:W-:Y:S01]  /*8170*/  FFMA R5, R39.reuse, R2, R5 ;  /* 0x0000000227057223 */ /* 0x040fe20000000005 */
[C---:B------:R-:W-:Y:S01]  /*8180*/  FMUL R12, R38.reuse, R12 ;  /* 0x0000000c260c7220 */ /* 0x040fe20000400000 */
        /* <DEDUP_REMOVED lines=10> */
[----:B------:R-:W-:Y:S02]  /*8230*/  HADD2.F32 R44, -RZ, R44.H1_H1 ;  /* 0x3000002cff2c7230 */ /* 0x000fe40000004100 */
[C---:B------:R-:W-:Y:S01]  /*8240*/  FMUL R10, R38.reuse, R10 ;  /* 0x0000000a260a7220 */ /* 0x040fe20000400000 */
[C---:B------:R-:W-:Y:S01]  /*8250*/  FFMA R6, R39.reuse, R3, R6 ;  /* 0x0000000327067223 */ /* 0x040fe20000000006 */
[C---:B------:R-:W-:Y:S01]  /*8260*/  FFMA R7, R39.reuse, R40, R7 ;  /* 0x0000002827077223 */ /* 0x040fe20000000007 */
[C---:B------:R-:W-:Y:S01]  /*8270*/  FFMA R8, R39.reuse, R41, R8 ;  /* 0x0000002927087223 */ /* 0x040fe20000000008 */
[C---:B------:R-:W-:Y:S01]  /*8280*/  FFMA R9, R39.reuse, R42, R9 ;  /* 0x0000002a27097223 */ /* 0x040fe20000000009 */
[----:B------:R-:W-:Y:S01]  /*8290*/  FFMA R10, R39, R43, R10 ;  /* 0x0000002b270a7223 */ /* 0x000fe2000000000a */
[--C-:B------:R-:W-:Y:S01]  /*82a0*/  HADD2.F32 R40, -RZ, R65.reuse.H0_H0 ;  /* 0x20000041ff287230 */ /* 0x100fe20000004100 */
[----:B------:R-:W-:Y:S01]  /*82b0*/  F2FP.SATFINITE.E5M2.F32.PACK_AB_MERGE_C R86, R7, R6, RZ ;  /* 0x000000060756723e */ /* 0x000fe200048060ff */
[C---:B------:R-:W-:Y:S01]  /*82c0*/  FMUL R7, R38.reuse, R24 ;  /* 0x0000001826077220 */ /* 0x040fe20000400000 */
[C---:B------:R-:W-:Y:S01]  /*82d0*/  FMUL R24, R38.reuse, R29 ;  /* 0x0000001d26187220 */ /* 0x040fe20000400000 */
[C---:B------:R-:W-:Y:S01]  /*82e0*/  FMUL R29, R38.reuse, R34 ;  /* 0x00000022261d7220 */ /* 0x040fe20000400000 */
[----:B------:R-:W-:Y:S02]  /*82f0*/  HADD2.F32 R65, -RZ, R65.H1_H1 ;  /* 0x30000041ff417230 */ /* 0x000fe40000004100 */
[C---:B------:R-:W-:Y:S01]  /*8300*/  FMUL R11, R38.reuse, R11 ;  /* 0x0000000b260b7220 */ /* 0x040fe20000400000 */
[--C-:B------:R-:W-:Y:S02]  /*8310*/  HADD2.F32 R47, -RZ, R48.reuse.H0_H0 ;  /* 0x20000030ff2f7230 */ /* 0x100fe40000004100 */
[C---:B------:R-:W-:Y:S01]  /*8320*/  FMUL R14, R38.reuse, R14 ;  /* 0x0000000e260e7220 */ /* 0x040fe20000400000 */
[----:B------:R-:W-:Y:S02]  /*8330*/  HADD2.F32 R48, -RZ, R48.H1_H1 ;  /* 0x30000030ff307230 */ /* 0x000fe40000004100 */
[C---:B------:R-:W-:Y:S01]  /*8340*/  FFMA R11, R39.reuse, R44, R11 ;  /* 0x0000002c270b7223 */ /* 0x040fe2000000000b */
[C---:B------:R-:W-:Y:S01]  /*8350*/  FFMA R12, R39.reuse, R45, R12 ;  /* 0x0000002d270c7223 */ /* 0x040fe2000000000c */
[C---:B------:R-:W-:Y:S01]  /*8360*/  FFMA R13, R39.reuse, R46, R13 ;  /* 0x0000002e270d7223 */ /* 0x040fe2000000000d */
[----:B------:R-:W-:Y:S01]  /*8370*/  FFMA R14, R39, R47, R14 ;  /* 0x0000002f270e7223 */ /* 0x000fe2000000000e */
[C---:B------:R-:W-:Y:S01]  /*8380*/  FMUL R15, R38.reuse, R15 ;  /* 0x0000000f260f7220 */ /* 0x040fe20000400000 */
[--C-:B------:R-:W-:Y:S01]  /*8390*/  HADD2.F32 R51, -RZ, R52.reuse.H0_H0 ;  /* 0x20000034ff337230 */ /* 0x100fe20000004100 */
[----:B------:R-:W-:Y:S01]  /*83a0*/  F2FP.SATFINITE.E5M2.F32.PACK_AB_MERGE_C R10, R11, R10, RZ ;  /* 0x0000000a0b0a723e */ /* 0x000fe200048060ff */
[----:B------:R-:W-:Y:S02]  /*83b0*/  HADD2.F32 R52, -RZ, R52.H1_H1 ;  /* 0x30000034ff347230 */ /* 0x000fe40000004100 */
[C---:B------:R-:W-:Y:S01]  /*83c0*/  FFMA R15, R39.reuse, R48, R15 ;  /* 0x00000030270f7223 */ /* 0x040fe2000000000f */
[C---:B------:R-:W-:Y:S01]  /*83d0*/  FFMA R16, R39.reuse, R49, R16 ;  /* 0x0000003127107223 */ /* 0x040fe20000000010 */
[C---:B------:R-:W-:Y:S01]  /*83e0*/  FFMA R17, R39.reuse, R50, R17 ;  /* 0x0000003227117223 */ /* 0x040fe20000000011 */
[C---:B------:R-:W-:Y:S01]  /*83f0*/  FMUL R18, R38.reuse, R18 ;  /* 0x0000001226127220 */ /* 0x040fe20000400000 */
[C---:B------:R-:W-:Y:S01]  /*8400*/  FMUL R19, R38.reuse, R19 ;  /* 0x0000001326137220 */ /* 0x040fe20000400000 */
[--C-:B------:R-:W-:Y:S02]  /*8410*/  HADD2.F32 R55, -RZ, R56.reuse.H0_H0 ;  /* 0x20000038ff377230 */ /* 0x100fe40000004100 */
[C---:B------:R-:W-:Y:S01]  /*8420*/  FMUL R3, R38.reuse, R22 ;  /* 0x0000001626037220 */ /* 0x040fe20000400000 */
[C---:B------:R-:W-:Y:S01]  /*8430*/  FFMA R18, R39.reuse, R51, R18 ;  /* 0x0000003327127223 */ /* 0x040fe20000000012 */
[----:B------:R-:W-:Y:S02]  /*8440*/  HADD2.F32 R56, -RZ, R56.H1_H1 ;  /* 0x30000038ff387230 */ /* 0x000fe40000004100 */
[C---:B------:R-:W-:Y:S01]  /*8450*/  FFMA R19, R39.reuse, R52, R19 ;  /* 0x0000003427137223 */ /* 0x040fe20000000013 */
[C---:B------:R-:W-:Y:S01]  /*8460*/  FMUL R6, R38.reuse, R23 ;  /* 0x0000001726067220 */ /* 0x040fe20000400000 */
[C---:B------:R-:W-:Y:S01]  /*8470*/  FFMA R0, R39.reuse, R53, R0 ;  /* 0x0000003527007223 */ /* 0x040fe20000000000 */
[C---:B------:R-:W-:Y:S01]  /*8480*/  FFMA R2, R39.reuse, R54, R2 ;  /* 0x0000003627027223 */ /* 0x040fe20000000002 */
[--C-:B------:R-:W-:Y:S02]  /*8490*/  HADD2.F32 R59, -RZ, R60.reuse.H0_H0 ;  /* 0x2000003cff3b7230 */ /* 0x100fe40000004100 */
[C---:B------:R-:W-:Y:S01]  /*84a0*/  FFMA R3, R39.reuse, R55, R3 ;  /* 0x0000003727037223 */ /* 0x040fe20000000003 */
[----:B------:R-:W-:Y:S02]  /*84b0*/  HADD2.F32 R60, -RZ, R60.H1_H1 ;  /* 0x3000003cff3c7230 */ /* 0x000fe40000004100 */
[C---:B------:R-:W-:Y:S01]  /*84c0*/  FMUL R21, R38.reuse, R26 ;  /* 0x0000001a26157220 */ /* 0x040fe20000400000 */
[C---:B------:R-:W-:Y:S01]  /*84d0*/  FMUL R22, R38.reuse, R27 ;  /* 0x0000001b26167220 */ /* 0x040fe20000400000 */
[C---:B------:R-:W-:Y:S01]  /*84e0*/  FFMA R6, R39.reuse, R56, R6 ;  /* 0x0000003827067223 */ /* 0x040fe20000000006 */
[C---:B------:R-:W-:Y:S01]  /*84f0*/  FFMA R7, R39.reuse, R57, R7 ;  /* 0x0000003927077223 */ /* 0x040fe20000000007 */
[C---:B------:R-:W-:Y:S01]  /*8500*/  FMUL R23, R38.reuse, R28 ;  /* 0x0000001c26177220 */ /* 0x040fe20000400000 */
[C---:B------:R-:W-:Y:S01]  /*8510*/  FFMA R20, R39.reuse, R58, R20 ;  /* 0x0000003a27147223 */ /* 0x040fe20000000014 */
[--C-:B------:R-:W-:Y:S02]  /*8520*/  HADD2.F32 R63, -RZ, R64.reuse.H0_H0 ;  /* 0x20000040ff3f7230 */ /* 0x100fe40000004100 */
[C---:B------:R-:W-:Y:S01]  /*8530*/  FFMA R21, R39.reuse, R59, R21 ;  /* 0x0000003b27157223 */ /* 0x040fe20000000015 */
[----:B------:R-:W-:Y:S02]  /*8540*/  HADD2.F32 R64, -RZ, R64.H1_H1 ;  /* 0x30000040ff407230 */ /* 0x000fe40000004100 */
[C---:B------:R-:W-:Y:S01]  /*8550*/  FFMA R22, R39.reuse, R60, R22 ;  /* 0x0000003c27167223 */ /* 0x040fe20000000016 */
[C---:B------:R-:W-:Y:S01]  /*8560*/  FMUL R26, R38.reuse, R31 ;  /* 0x0000001f261a7220 */ /* 0x040fe20000400000 */
[C---:B------:R-:W-:Y:S01]  /*8570*/  FMUL R27, R38.reuse, R32 ;  /* 0x00000020261b7220 */ /* 0x040fe20000400000 */
[C---:B------:R-:W-:Y:S01]  /*8580*/  FFMA R23, R39.reuse, R61, R23 ;  /* 0x0000003d27177223 */ /* 0x040fe20000000017 */
[----:B------:R-:W-:Y:S01]  /*8590*/  FMUL R28, R38, R33 ;  /* 0x00000021261c7220 */ /* 0x000fe20000400000 */
[C---:B------:R-:W-:Y:S01]  /*85a0*/  FFMA R24, R39.reuse, R62, R24 ;  /* 0x0000003e27187223 */ /* 0x040fe20000000018 */
[--C-:B------:R-:W-:Y:S02]  /*85b0*/  HADD2.F32 R66, -RZ, R67.reuse.H0_H0 ;  /* 0x20000043ff427230 */ /* 0x100fe40000004100 */
[C---:B------:R-:W-:Y:S01]  /*85c0*/  FFMA R25, R39.reuse, R63, R25 ;  /* 0x0000003f27197223 */ /* 0x040fe20000000019 */
[----:B------:R-:W-:Y:S02]  /*85d0*/  HADD2.F32 R67, -RZ, R67.H1_H1 ;  /* 0x30000043ff437230 */ /* 0x000fe40000004100 */
[----:B------:R-:W-:Y:S01]  /*85e0*/  FFMA R26, R39, R64, R26 ;  /* 0x00000040271a7223 */ /* 0x000fe2000000001a */
[----:B------:R-:W-:Y:S01]  /*85f0*/  F2FP.SATFINITE.E5M2.F32.PACK_AB_MERGE_C R14, R15, R14, RZ ;  /* 0x0000000e0f0e723e */ /* 0x000fe200048060ff */
[----:B------:R-:W-:Y:S01]  /*8600*/  FFMA R27, R39, R40, R27 ;  /* 0x00000028271b7223 */ /* 0x000fe2000000001b */
[----:B------:R-:W-:Y:S01]  /*8610*/  F2FP.SATFINITE.E5M2.F32.PACK_AB_MERGE_C R18, R19, R18, RZ ;  /* 0x000000121312723e */ /* 0x000fe200048060ff */
[C---:B------:R-:W-:Y:S01]  /*8620*/  FFMA R28, R39.reuse, R65, R28 ;  /* 0x00000041271c7223 */ /* 0x040fe2000000001c */
[C---:B------:R-:W-:Y:S01]  /*8630*/  FFMA R29, R39.reuse, R66, R29 ;  /* 0x00000042271d7223 */ /* 0x040fe2000000001d */
[----:B------:R-:W-:Y:S01]  /*8640*/  FFMA R30, R39, R67, R30 ;  /* 0x00000043271e7223 */ /* 0x000fe2000000001e */
[----:B------:R-:W-:Y:S02]  /*8650*/  F2FP.SATFINITE.E5M2.F32.PACK_AB_MERGE_C R32, R5, R4, R86 ;  /* 0x000000040520723e */ /* 0x000fe40004806056 */
[----:B------:R-:W-:Y:S02]  /*8660*/  F2FP.SATFINITE.E5M2.F32.PACK_AB_MERGE_C R33, R9, R8, R10 ;  /* 0x000000080921723e */ /* 0x000fe4000480600a */
[----:B------:R-:W-:Y:S02]  /*8670*/  F2FP.SATFINITE.E5M2.F32.PACK_AB_MERGE_C R34, R13, R12, R14 ;  /* 0x0000000c0d22723e */ /* 0x000fe4000480600e */
[----:B------:R-:W-:Y:S02]  /*8680*/  F2FP.SATFINITE.E5M2.F32.PACK_AB_MERGE_C R35, R17, R16, R18 ;  /* 0x000000101123723e */ /* 0x000fe40004806012 */
[----:B------:R-:W-:Y:S02]  /*8690*/  F2FP.SATFINITE.E5M2.F32.PACK_AB_MERGE_C R3, R6, R3, RZ ;  /* 0x000000030603723e */ /* 0x000fe400048060ff */
[----:B------:R-:W-:Y:S01]  /*86a0*/  F2FP.SATFINITE.E5M2.F32.PACK_AB_MERGE_C R5, R22, R21, RZ ;  /* 0x000000151605723e */ /* 0x000fe200048060ff */
[----:B------:R1:W-:Y:S01]  /*86b0*/  STS.128 [R78+UR44+0x1600], R32 ;  /* 0x001600204e007988 */ /* 0x0003e20008000c2c */
[----:B------:R-:W-:Y:S02]  /*86c0*/  F2FP.SATFINITE.E5M2.F32.PACK_AB_MERGE_C R6, R26, R25, RZ ;  /* 0x000000191a06723e */ /* 0x000fe400048060ff */
[----:B------:R-:W-:Y:S02]  /*86d0*/  F2FP.SATFINITE.E5M2.F32.PACK_AB_MERGE_C R29, R30, R29, RZ ;  /* 0x0000001d1e1d723e */ /* 0x000fe400048060ff */
[----:B------:R-:W-:Y:S02]  /*86e0*/  F2FP.SATFINITE.E5M2.F32.PACK_AB_MERGE_C R5, R20, R7, R5 ;  /* 0x000000071405723e */ /* 0x000fe40004806005 */
[----:B------:R-:W-:Y:S02]  /*86f0*/  F2FP.SATFINITE.E5M2.F32.PACK_AB_MERGE_C R4, R2, R0, R3 ;  /* 0x000000000204723e */ /* 0x000fe40004806003 */
[----:B------:R-:W-:Y:S02]  /*8700*/  F2FP.SATFINITE.E5M2.F32.PACK_AB_MERGE_C R6, R24, R23, R6 ;  /* 0x000000171806723e */ /* 0x000fe40004806006 */
[----:B------:R-:W-:Y:S05]  /*8710*/  F2FP.SATFINITE.E5M2.F32.PACK_AB_MERGE_C R7, R28, R27, R29 ;  /* 0x0000001b1c07723e */ /* 0x000fea000480601d */
[----:B------:R1:W-:Y:S01]  /*8720*/  STS.128 [R77+0x1010], R4 ;  /* 0x001010044d007388 */ /* 0x0003e20000000c00 */
[----:B------:R-:W-:Y:S01]  /*8730*/  @!PT LDS RZ, [RZ] ;  /* 0x00000000fffff984 */ /* 0x000fe20000000800 */
[----:B------:R-:W-:Y:S01]  /*8740*/  @!PT LDS RZ, [RZ] ;  /* 0x00000000fffff984 */ /* 0x000fe20000000800 */
[----:B------:R-:W-:Y:S01]  /*8750*/  @!PT LDS RZ, [RZ] ;  /* 0x00000000fffff984 */ /* 0x000fe20000000800 */
[----:B------:R-:W-:Y:S01]  /*8760*/  @!PT LDS RZ, [RZ] ;  /* 0x00000000fffff984 */ /* 0x000fe20000000800 */
[----:B------:R3:W-:Y:S07]  /*8770*/  MEMBAR.ALL.CTA ;  /* 0x0000000000007992 */ /* 0x0007ee0000008000 */
[----:B---3--:R-:W3:Y:S02]  /*8780*/  FENCE.VIEW.ASYNC.S ;  /* 0x00000000000073c6 */ /* 0x008ee40000000000 */
[----:B---3--:R-:W-:Y:S06]  /*8790*/  BAR.SYNC.DEFER_BLOCKING 0x1, 0x80 ;  /* 0x0042000000007b1d */ /* 0x008fec0000010000 */
[----:B------:R-:W-:Y:S05]  /*87a0*/  @P0 BRA `(.L_x_151) ;  /* 0x0000000000300947 */ /* 0x000fea0003800000 */
[----:B------:R-:W-:Y:S02]  /*87b0*/  UIADD3 UR4, UPT, UPT, UR44, 0x1600, URZ ;  /* 0x000016002c047890 */ /* 0x000fe4000fffe0ff */
[----:B------:R-:W-:Y:S02]  /*87c0*/  USHF.L.U32 UR9, UR45, 0x6, URZ ;  /* 0x000000062d097899 */ /* 0x000fe400080006ff */
[----:B------:R-:W-:Y:S02]  /*87d0*/  USHF.L.U32 UR10, UR46, 0x6, URZ ;  /* 0x000000062e0a7899 */ /* 0x000fe400080006ff */
[----:B------:R-:W-:Y:S01]  /*87e0*/  MOV R85, UR4 ;  /* 0x0000000400557c02 */ /* 0x000fe20008000f00 */
[----:B------:R-:W-:Y:S01]  /*87f0*/  UIADD3 UR4, UP0, UPT, UR62, 0x680, URZ ;  /* 0x000006803e047890 */ /* 0x000fe2000ff1e0ff */
[----:B------:R-:W-:Y:S02]  /*8800*/  UMOV UR11, UR36 ;  /* 0x00000024000b7c82 */ /* 0x000fe40008000000 */
[----:B------:R-:W-:Y:S01]  /*8810*/  R2UR UR8, R85 ;  /* 0x00000000550872ca */ /* 0x000fe200000e0000 */
[----:B------:R-:W-:Y:S11]  /*8820*/  UIADD3.X UR5, UPT, UPT, URZ, UR63, URZ, UP0, !UPT ;  /* 0x0000003fff057290 */ /* 0x000ff600087fe4ff */
[----:B------:R-:W-:Y:S01]  /*8830*/  @!UPT UIADD3 URZ, UPT, UPT, URZ, URZ, URZ ;  /* 0x000000fffffff290 */ /* 0x000fe2000fffe0ff */
[----:B------:R3:W-:Y:S01]  /*8840*/  UTMASTG.3D [UR8], [UR4] ;  /* 0x00000008040073b5 */ /* 0x0007e20008010000 */
[----:B------:R0:W-:Y:S01]  /*8850*/  UTMACMDFLUSH ;  /* 0x00000000000079b7 */ /* 0x0001e20000000000 */
[----:B---3--:R-:W-:Y:S04]  /*8860*/  DEPBAR.LE SB0, 0x0 ;  /* 0x000080000000791a */ /* 0x008fe80000000000 */
.L_x_151:
[----:B------:R-:W-:Y:S05]  /*8870*/  BSYNC.RECONVERGENT B0 ;  /* 0x0000000000007941 */ /* 0x000fea0003800200 */
.L_x_150:
[----:B------:R-:W-:Y:S01]  /*8880*/  BAR.SYNC.DEFER_BLOCKING 0x1, 0x80 ;  /* 0x0042000000007b1d */ /* 0x000fe20000010000 */
[----:B------:R-:W-:Y:S01]  /*8890*/  ISETP.NE.AND P0, PT, R81, 0x2, PT ;  /* 0x000000025100780c */ /* 0x000fe20003f05270 */
[----:B------:R-:W-:Y:S01]  /*88a0*/  UISETP.NE.AND UP0, UPT, UR47, URZ, UPT ;  /* 0x000000ff2f00728c */ /* 0x000fe2000bf05270 */
[----:B------:R-:W-:Y:S01]  /*88b0*/  ISETP.NE.AND P1, PT, R36, 0x4, PT ;  /* 0x000000042400780c */ /* 0x000fe20003f25270 */
[----:B------:R-:W-:Y:S01]  /*88c0*/  UIADD3 UR45, UPT, UPT, UR37, UR57, URZ ;  /* 0x00000039252d7290 */ /* 0x000fe2000fffe0ff */
[----:B------:R-:W-:Y:S01]  /*88d0*/  SEL R2, RZ, 0x1, P0 ;  /* 0x00000001ff027807 */ /* 0x000fe20000000000 */
[----:B------:R-:W-:Y:S01]  /*88e0*/  UIADD3 UR46, UPT, UPT, UR38, UR60, URZ ;  /* 0x0000003c262e7290 */ /* 0x000fe2000fffe0ff */
[----:B------:R-:W-:Y:S02]  /*88f0*/  SEL R0, RZ, 0x1, P1 ;  /* 0x00000001ff007807 */ /* 0x000fe40000800000 */
[----:B------:R-:W-:Y:S02]  /*8900*/  LOP3.LUT R83, R83, R2, RZ, 0x3c, !PT ;  /* 0x0000000253537212 */ /* 0x000fe400078e3cff */
[----:B------:R-:W-:Y:S02]  /*8910*/  LOP3.LUT R84, R84, R0, RZ, 0x3c, !PT ;  /* 0x0000000054547212 */ /* 0x000fe400078e3cff */
[----:B------:R-:W-:Y:S02]  /*8920*/  SEL R81, R81, RZ, P0 ;  /* 0x000000ff51517207 */ /* 0x000fe40000000000 */
[----:B------:R-:W-:Y:S01]  /*8930*/  SEL R36, R36, RZ, P1 ;  /* 0x000000ff24247207 */ /* 0x000fe20000800000 */
[----:B------:R-:W-:Y:S01]  /*8940*/  UMOV UR36, UR51 ;  /* 0x0000003300247c82 */ /* 0x000fe20008000000 */
[----:B------:R-:W-:Y:S05]  /*8950*/  BRA.U UP0, `(.L_x_152) ;  /* 0xffffffe5002c7547 */ /* 0x000fea000b83ffff */
[----:B------:R-:W-:Y:S05]  /*8960*/  EXIT ;  /* 0x000000000000794d */ /* 0x000fea0003800000 */
.L_x_25:
[----:B--2---:R2:W3:Y:S02]  /*8970*/  SYNCS.PHASECHK.TRANS64.TRYWAIT P0, [R0+URZ+0x3f0], R2 ;  /* 0x0003f002000075a7 */ /* 0x0044e400080011ff */
[----:B---3--:R-:W-:Y:S05]  /*8980*/  @!P0 NANOSLEEP.SYNCS 0x989680 ;  /* 0x009896800000895d */ /* 0x008fea0003900000 */
[----:B------:R-:W3:Y:S02]  /*8990*/  @!P0 SYNCS.PHASECHK.TRANS64 P0, [R0+URZ+0x3f0], R2 ;  /* 0x0003f002000085a7 */ /* 0x000ee400080010ff */
[----:B---3--:R-:W-:Y:S05]  /*89a0*/  @!P0 BRA `(.L_x_25) ;  /* 0xfffffffc00f08947 */ /* 0x008fea000383ffff */
[----:B------:R-:W-:Y:S05]  /*89b0*/  BRA `(.L_x_153) ;  /* 0xffffff9400507947 */ /* 0x000fea000383ffff */
.L_x_28:
[----:B-1----:R-:W-:-:S07]  /*89c0*/  MOV R0, UR33 ;  /* 0x0000002100007c02 */ /* 0x002fce0008000f00 */
.L_x_154:
[----:B-1----:R1:W2:Y:S02]  /*89d0*/  SYNCS.PHASECHK.TRANS64.TRYWAIT P0, [R0+URZ+0x1b0], R3 ;  /* 0x0001b003000075a7 */ /* 0x0022a400080011ff */
[----:B--2---:R-:W-:Y:S05]  /*89e0*/  @!P0 NANOSLEEP.SYNCS 0x989680 ;  /* 0x009896800000895d */ /* 0x004fea0003900000 */
[----:B------:R-:W2:Y:S02]  /*89f0*/  @!P0 SYNCS.PHASECHK.TRANS64 P0, [R0+URZ+0x1b0], R3 ;  /* 0x0001b003000085a7 */ /* 0x000ea400080010ff */
[----:B--2---:R-:W-:Y:S05]  /*8a00*/  @!P0 BRA `(.L_x_154) ;  /* 0xfffffffc00f08947 */ /* 0x004fea000383ffff */
[----:B------:R-:W-:Y:S05]  /*8a10*/  BRA `(.L_x_27) ;  /* 0xffffff9400987947 */ /* 0x000fea000383ffff */
.L_x_35:
[----:B-1----:R-:W-:-:S07]  /*8a20*/  MOV R0, UR17 ;  /* 0x0000001100007c02 */ /* 0x002fce0008000f00 */
.L_x_155:
[----:B-1----:R1:W2:Y:S02]  /*8a30*/  SYNCS.PHASECHK.TRANS64.TRYWAIT P0, [R0+URZ+0x1b0], R3 ;  /* 0x0001b003000075a7 */ /* 0x0022a400080011ff */
[----:B--2---:R-:W-:Y:S05]  /*8a40*/  @!P0 NANOSLEEP.SYNCS 0x989680 ;  /* 0x009896800000895d */ /* 0x004fea0003900000 */
[----:B------:R-:W2:Y:S02]  /*8a50*/  @!P0 SYNCS.PHASECHK.TRANS64 P0, [R0+URZ+0x1b0], R3 ;  /* 0x0001b003000085a7 */ /* 0x000ea400080010ff */
[----:B--2---:R-:W-:Y:S05]  /*8a60*/  @!P0 BRA `(.L_x_155) ;  /* 0xfffffffc00f08947 */ /* 0x004fea000383ffff */
[----:B------:R-:W-:Y:S05]  /*8a70*/  BRA `(.L_x_34) ;  /* 0xffffff9800547947 */ /* 0x000fea000383ffff */
.L_x_40:
[----:B-1----:R1:W2:Y:S02]  /*8a80*/  SYNCS.PHASECHK.TRANS64.TRYWAIT P0, [R3+URZ+0x380], R0 ;  /* 0x00038000030075a7 */ /* 0x0022a400080011ff */
[----:B--2---:R-:W-:Y:S05]  /*8a90*/  @!P0 NANOSLEEP.SYNCS 0x989680 ;  /* 0x009896800000895d */ /* 0x004fea0003900000 */
[----:B------:R-:W2:Y:S02]  /*8aa0*/  @!P0 SYNCS.PHASECHK.TRANS64 P0, [R3+URZ+0x380], R0 ;  /* 0x00038000030085a7 */ /* 0x000ea400080010ff */
[----:B--2---:R-:W-:Y:S05]  /*8ab0*/  @!P0 BRA `(.L_x_40) ;  /* 0xfffffffc00f08947 */ /* 0x004fea000383ffff */
[----:B------:R-:W-:Y:S05]  /*8ac0*/  BRA `(.L_x_156) ;  /* 0xffffff9800f87947 */ /* 0x000fea000383ffff */
.L_x_44:
[----:B------:R-:W-:-:S07]  /*8ad0*/  MOV R0, UR4 ;  /* 0x0000000400007c02 */ /* 0x000fce0008000f00 */
.L_x_157:
[----:B-1----:R1:W2:Y:S02]  /*8ae0*/  SYNCS.PHASECHK.TRANS64.TRYWAIT P0, [R0+URZ], R2 ;  /* 0x00000002000075a7 */ /* 0x0022a400080011ff */
[----:B--2---:R-:W-:Y:S05]  /*8af0*/  @!P0 NANOSLEEP.SYNCS 0x989680 ;  /* 0x009896800000895d */ /* 0x004fea0003900000 */
[----:B------:R-:W2:Y:S02]  /*8b00*/  @!P0 SYNCS.PHASECHK.TRANS64 P0, [R0+URZ], R2 ;  /* 0x00000002000085a7 */ /* 0x000ea400080010ff */
[----:B--2---:R-:W-:Y:S05]  /*8b10*/  @!P0 BRA `(.L_x_157) ;  /* 0xfffffffc00f08947 */ /* 0x004fea000383ffff */
[----:B------:R-:W-:Y:S05]  /*8b20*/  BRA `(.L_x_158) ;  /* 0xffffffa0009c7947 */ /* 0x000fea000383ffff */
.L_x_45:
[----:B------:R-:W-:-:S07]  /*8b30*/  MOV R0, UR5 ;  /* 0x0000000500007c02 */ /* 0x000fce0008000f00 */
.L_x_159:
[----:B-1----:R1:W2:Y:S02]  /*8b40*/  SYNCS.PHASECHK.TRANS64.TRYWAIT P0, [R0+URZ], R3 ;  /* 0x00000003000075a7 */ /* 0x0022a400080011ff */
[----:B--2---:R-:W-:Y:S05]  /*8b50*/  @!P0 NANOSLEEP.SYNCS 0x989680 ;  /* 0x009896800000895d */ /* 0x004fea0003900000 */
[----:B------:R-:W2:Y:S02]  /*8b60*/  @!P0 SYNCS.PHASECHK.TRANS64 P0, [R0+URZ], R3 ;  /* 0x00000003000085a7 */ /* 0x000ea400080010ff */
[----:B--2---:R-:W-:Y:S05]  /*8b70*/  @!P0 BRA `(.L_x_159) ;  /* 0xfffffffc00f08947 */ /* 0x004fea000383ffff */
[----:B------:R-:W-:Y:S05]  /*8b80*/  BRA `(.L_x_160) ;  /* 0xffffffa000a87947 */ /* 0x000fea000383ffff */
.L_x_46:
[----:B------:R-:W-:-:S07]  /*8b90*/  MOV R0, UR5 ;  /* 0x0000000500007c02 */ /* 0x000fce0008000f00 */
.L_x_161:
[----:B-1----:R1:W2:Y:S02]  /*8ba0*/  SYNCS.PHASECHK.TRANS64.TRYWAIT P0, [R0+URZ], R3 ;  /* 0x00000003000075a7 */ /* 0x0022a400080011ff */
[----:B--2---:R-:W-:Y:S05]  /*8bb0*/  @!P0 NANOSLEEP.SYNCS 0x989680 ;  /* 0x009896800000895d */ /* 0x004fea0003900000 */
[----:B------:R-:W2:Y:S02]  /*8bc0*/  @!P0 SYNCS.PHASECHK.TRANS64 P0, [R0+URZ], R3 ;  /* 0x00000003000085a7 */ /* 0x000ea400080010ff */
[----:B--2---:R-:W-:Y:S05]  /*8bd0*/  @!P0 BRA `(.L_x_161) ;  /* 0xfffffffc00f08947 */ /* 0x004fea000383ffff */
[----:B------:R-:W-:Y:S05]  /*8be0*/  BRA `(.L_x_162) ;  /* 0xffffffa000b47947 */ /* 0x000fea000383ffff */
.L_x_47:
[----:B------:R-:W-:-:S07]  /*8bf0*/  MOV R0, UR5 ;  /* 0x0000000500007c02 */ /* 0x000fce0008000f00 */
.L_x_163:
[----:B-1----:R1:W2:Y:S02]  /*8c00*/  SYNCS.PHASECHK.TRANS64.TRYWAIT P0, [R0+URZ], R3 ;  /* 0x00000003000075a7 */ /* 0x0022a400080011ff */
[----:B--2---:R-:W-:Y:S05]  /*8c10*/  @!P0 NANOSLEEP.SYNCS 0x989680 ;  /* 0x009896800000895d */ /* 0x004fea0003900000 */
[----:B------:R-:W2:Y:S02]  /*8c20*/  @!P0 SYNCS.PHASECHK.TRANS64 P0, [R0+URZ], R3 ;  /* 0x00000003000085a7 */ /* 0x000ea400080010ff */
[----:B--2---:R-:W-:Y:S05]  /*8c30*/  @!P0 BRA `(.L_x_163) ;  /* 0xfffffffc00f08947 */ /* 0x004fea000383ffff */
[----:B------:R-:W-:Y:S05]  /*8c40*/  BRA `(.L_x_164) ;  /* 0xffffffa000c07947 */ /* 0x000fea000383ffff */
.L_x_48:
[----:B------:R-:W-:-:S07]  /*8c50*/  MOV R0, UR5 ;  /* 0x0000000500007c02 */ /* 0x000fce0008000f00 */
.L_x_165:
[----:B-1----:R1:W2:Y:S02]  /*8c60*/  SYNCS.PHASECHK.TRANS64.TRYWAIT P0, [R0+URZ], R3 ;  /* 0x00000003000075a7 */ /* 0x0022a400080011ff */
[----:B--2---:R-:W-:Y:S05]  /*8c70*/  @!P0 NANOSLEEP.SYNCS 0x989680 ;  /* 0x009896800000895d */ /* 0x004fea0003900000 */
[----:B------:R-:W2:Y:S02]  /*8c80*/  @!P0 SYNCS.PHASECHK.TRANS64 P0, [R0+URZ], R3 ;  /* 0x00000003000085a7 */ /* 0x000ea400080010ff */
[----:B--2---:R-:W-:Y:S05]  /*8c90*/  @!P0 BRA `(.L_x_165) ;  /* 0xfffffffc00f08947 */ /* 0x004fea000383ffff */
[----:B------:R-:W-:Y:S05]  /*8ca0*/  BRA `(.L_x_166) ;  /* 0xffffffa000cc7947 */ /* 0x000fea000383ffff */
.L_x_49:
[----:B------:R-:W-:-:S07]  /*8cb0*/  MOV R0, UR5 ;  /* 0x0000000500007c02 */ /* 0x000fce0008000f00 */
.L_x_167:
[----:B-1----:R1:W2:Y:S02]  /*8cc0*/  SYNCS.PHASECHK.TRANS64.TRYWAIT P0, [R0+URZ], R3 ;  /* 0x00000003000075a7 */ /* 0x0022a400080011ff */
[----:B--2---:R-:W-:Y:S05]  /*8cd0*/  @!P0 NANOSLEEP.SYNCS 0x989680 ;  /* 0x009896800000895d */ /* 0x004fea0003900000 */
[----:B------:R-:W2:Y:S02]  /*8ce0*/  @!P0 SYNCS.PHASECHK.TRANS64 P0, [R0+URZ], R3 ;  /* 0x00000003000085a7 */ /* 0x000ea400080010ff */
[----:B--2---:R-:W-:Y:S05]  /*8cf0*/  @!P0 BRA `(.L_x_167) ;  /* 0xfffffffc00f08947 */ /* 0x004fea000383ffff */
[----:B------:R-:W-:Y:S05]  /*8d00*/  BRA `(.L_x_168) ;  /* 0xffffffa000d87947 */ /* 0x000fea000383ffff */
.L_x_50:
[----:B------:R-:W-:-:S07]  /*8d10*/  MOV R0, UR5 ;  /* 0x0000000500007c02 */ /* 0x000fce0008000f00 */
.L_x_169:
[----:B-1----:R1:W2:Y:S02]  /*8d20*/  SYNCS.PHASECHK.TRANS64.TRYWAIT P0, [R0+URZ], R3 ;  /* 0x00000003000075a7 */ /* 0x0022a400080011ff */
[----:B--2---:R-:W-:Y:S05]  /*8d30*/  @!P0 NANOSLEEP.SYNCS 0x989680 ;  /* 0x009896800000895d */ /* 0x004fea0003900000 */
[----:B------:R-:W2:Y:S02]  /*8d40*/  @!P0 SYNCS.PHASECHK.TRANS64 P0, [R0+URZ], R3 ;  /* 0x00000003000085a7 */ /* 0x000ea400080010ff */
[----:B--2---:R-:W-:Y:S05]  /*8d50*/  @!P0 BRA `(.L_x_169) ;  /* 0xfffffffc00f08947 */ /* 0x004fea000383ffff */
[----:B------:R-:W-:Y:S05]  /*8d60*/  BRA `(.L_x_170) ;  /* 0xffffffa000e47947 */ /* 0x000fea000383ffff */
.L_x_51:
[----:B------:R-:W-:-:S07]  /*8d70*/  MOV R0, UR5 ;  /* 0x0000000500007c02 */ /* 0x000fce0008000f00 */
.L_x_171:
[----:B-1----:R1:W2:Y:S02]  /*8d80*/  SYNCS.PHASECHK.TRANS64.TRYWAIT P0, [R0+URZ], R3 ;  /* 0x00000003000075a7 */ /* 0x0022a400080011ff */
[----:B--2---:R-:W-:Y:S05]  /*8d90*/  @!P0 NANOSLEEP.SYNCS 0x989680 ;  /* 0x009896800000895d */ /* 0x004fea0003900000 */
[----:B------:R-:W2:Y:S02]  /*8da0*/  @!P0 SYNCS.PHASECHK.TRANS64 P0, [R0+URZ], R3 ;  /* 0x00000003000085a7 */ /* 0x000ea400080010ff */
[----:B--2---:R-:W-:Y:S05]  /*8db0*/  @!P0 BRA `(.L_x_171) ;  /* 0xfffffffc00f08947 */ /* 0x004fea000383ffff */
[----:B------:R-:W-:Y:S05]  /*8dc0*/  BRA `(.L_x_172) ;  /* 0xffffffa000f07947 */ /* 0x000fea000383ffff */
.L_x_52:
[----:B------:R-:W-:-:S07]  /*8dd0*/  MOV R0, UR5 ;  /* 0x0000000500007c02 */ /* 0x000fce0008000f00 */
.L_x_173:
[----:B-1----:R1:W2:Y:S02]  /*8de0*/  SYNCS.PHASECHK.TRANS64.TRYWAIT P0, [R0+URZ], R3 ;  /* 0x00000003000075a7 */ /* 0x0022a400080011ff */
[----:B--2---:R-:W-:Y:S05]  /*8df0*/  @!P0 NANOSLEEP.SYNCS 0x989680 ;  /* 0x009896800000895d */ /* 0x004fea0003900000 */
[----:B------:R-:W2:Y:S02]  /*8e00*/  @!P0 SYNCS.PHASECHK.TRANS64 P0, [R0+URZ], R3 ;  /* 0x00000003000085a7 */ /* 0x000ea400080010ff */
[----:B--2---:R-:W-:Y:S05]  /*8e10*/  @!P0 BRA `(.L_x_173) ;  /* 0xfffffffc00f08947 */ /* 0x004fea000383ffff */
[----:B------:R-:W-:Y:S05]  /*8e20*/  BRA `(.L_x_174) ;  /* 0xffffffa000fc7947 */ /* 0x000fea000383ffff */
.L_x_53:
[----:B------:R-:W-:-:S07]  /*8e30*/  MOV R0, UR5 ;  /* 0x0000000500007c02 */ /* 0x000fce0008000f00 */
.L_x_175:
[----:B-1----:R1:W2:Y:S02]  /*8e40*/  SYNCS.PHASECHK.TRANS64.TRYWAIT P0, [R0+URZ], R3 ;  /* 0x00000003000075a7 */ /* 0x0022a400080011ff */
[----:B--2---:R-:W-:Y:S05]  /*8e50*/  @!P0 NANOSLEEP.SYNCS 0x989680 ;  /* 0x009896800000895d */ /* 0x004fea0003900000 */
[----:B------:R-:W2:Y:S02]  /*8e60*/  @!P0 SYNCS.PHASECHK.TRANS64 P0, [R0+URZ], R3 ;  /* 0x00000003000085a7 */ /* 0x000ea400080010ff */
[----:B--2---:R-:W-:Y:S05]  /*8e70*/  @!P0 BRA `(.L_x_175) ;  /* 0xfffffffc00f08947 */ /* 0x004fea000383ffff */
[----:B------:R-:W-:Y:S05]  /*8e80*/  BRA `(.L_x_176) ;  /* 0xffffffa400087947 */ /* 0x000fea000383ffff */
.L_x_54:
[----:B------:R-:W-:-:S07]  /*8e90*/  MOV R0, UR5 ;  /* 0x0000000500007c02 */ /* 0x000fce0008000f00 */
.L_x_177:
[----:B-1----:R1:W2:Y:S02]  /*8ea0*/  SYNCS.PHASECHK.TRANS64.TRYWAIT P0, [R0+URZ], R3 ;  /* 0x00000003000075a7 */ /* 0x0022a400080011ff */
[----:B--2---:R-:W-:Y:S05]  /*8eb0*/  @!P0 NANOSLEEP.SYNCS 0x989680 ;  /* 0x009896800000895d */ /* 0x004fea0003900000 */
[----:B------:R-:W2:Y:S02]  /*8ec0*/  @!P0 SYNCS.PHASECHK.TRANS64 P0, [R0+URZ], R3 ;  /* 0x00000003000085a7 */ /* 0x000ea400080010ff */
[----:B--2---:R-:W-:Y:S05]  /*8ed0*/  @!P0 BRA `(.L_x_177) ;  /* 0xfffffffc00f08947 */ /* 0x004fea000383ffff */
[----:B------:R-:W-:Y:S05]  /*8ee0*/  BRA `(.L_x_178) ;  /* 0xffffffa400147947 */ /* 0x000fea000383ffff */
.L_x_55:
[----:B------:R-:W-:-:S07]  /*8ef0*/  MOV R0, UR5 ;  /* 0x0000000500007c02 */ /* 0x000fce0008000f00 */
.L_x_179:
[----:B-1----:R1:W2:Y:S02]  /*8f00*/  SYNCS.PHASECHK.TRANS64.TRYWAIT P0, [R0+URZ], R3 ;  /* 0x00000003000075a7 */ /* 0x0022a400080011ff */
[----:B--2---:R-:W-:Y:S05]  /*8f10*/  @!P0 NANOSLEEP.SYNCS 0x989680 ;  /* 0x009896800000895d */ /* 0x004fea0003900000 */
[----:B------:R-:W2:Y:S02]  /*8f20*/  @!P0 SYNCS.PHASECHK.TRANS64 P0, [R0+URZ], R3 ;  /* 0x00000003000085a7 */ /* 0x000ea400080010ff */
[----:B--2---:R-:W-:Y:S05]  /*8f30*/  @!P0 BRA `(.L_x_179) ;  /* 0xfffffffc00f08947 */ /* 0x004fea000383ffff */
[----:B------:R-:W-:Y:S05]  /*8f40*/  BRA `(.L_x_180) ;  /* 0xffffffa400207947 */ /* 0x000fea000383ffff */
.L_x_56:
[----:B------:R-:W-:-:S07]  /*8f50*/  MOV R0, UR5 ;  /* 0x0000000500007c02 */ /* 0x000fce0008000f00 */
.L_x_181:
[----:B-1----:R1:W2:Y:S02]  /*8f60*/  SYNCS.PHASECHK.TRANS64.TRYWAIT P0, [R0+URZ], R3 ;  /* 0x00000003000075a7 */ /* 0x0022a400080011ff */
[----:B--2---:R-:W-:Y:S05]  /*8f70*/  @!P0 NANOSLEEP.SYNCS 0x989680 ;  /* 0x009896800000895d */ /* 0x004fea0003900000 */
[----:B------:R-:W2:Y:S02]  /*8f80*/  @!P0 SYNCS.PHASECHK.TRANS64 P0, [R0+URZ], R3 ;  /* 0x00000003000085a7 */ /* 0x000ea400080010ff */
[----:B--2---:R-:W-:Y:S05]  /*8f90*/  @!P0 BRA `(.L_x_181) ;  /* 0xfffffffc00f08947 */ /* 0x004fea000383ffff */
[----:B------:R-:W-:Y:S05]  /*8fa0*/  BRA `(.L_x_182) ;  /* 0xffffffa4002c7947 */ /* 0x000fea000383ffff */
.L_x_57:
[----:B------:R-:W-:-:S07]  /*8fb0*/  MOV R0, UR5 ;  /* 0x0000000500007c02 */ /* 0x000fce0008000f00 */
.L_x_183:
[----:B-1----:R1:W2:Y:S02]  /*8fc0*/  SYNCS.PHASECHK.TRANS64.TRYWAIT P0, [R0+URZ], R3 ;  /* 0x00000003000075a7 */ /* 0x0022a400080011ff */
[----:B--2---:R-:W-:Y:S05]  /*8fd0*/  @!P0 NANOSLEEP.SYNCS 0x989680 ;  /* 0x009896800000895d */ /* 0x004fea0003900000 */
[----:B------:R-:W2:Y:S02]  /*8fe0*/  @!P0 SYNCS.PHASECHK.TRANS64 P0, [R0+URZ], R3 ;  /* 0x00000003000085a7 */ /* 0x000ea400080010ff */
[----:B--2---:R-:W-:Y:S05]  /*8ff0*/  @!P0 BRA `(.L_x_183) ;  /* 0xfffffffc00f08947 */ /* 0x004fea000383ffff */
[----:B------:R-:W-:Y:S05]  /*9000*/  BRA `(.L_x_184) ;  /* 0xffffffa400387947 */ /* 0x000fea000383ffff */
.L_x_58:
[----:B------:R-:W-:-:S07]  /*9010*/  MOV R0, UR5 ;  /* 0x0000000500007c02 */ /* 0x000fce0008000f00 */
.L_x_185:
[----:B-1----:R1:W2:Y:S02]  /*9020*/  SYNCS.PHASECHK.TRANS64.TRYWAIT P0, [R0+URZ], R3 ;  /* 0x00000003000075a7 */ /* 0x0022a400080011ff */
[----:B--2---:R-:W-:Y:S05]  /*9030*/  @!P0 NANOSLEEP.SYNCS 0x989680 ;  /* 0x009896800000895d */ /* 0x004fea0003900000 */
[----:B------:R-:W2:Y:S02]  /*9040*/  @!P0 SYNCS.PHASECHK.TRANS64 P0, [R0+URZ], R3 ;  /* 0x00000003000085a7 */ /* 0x000ea400080010ff */
[----:B--2---:R-:W-:Y:S05]  /*9050*/  @!P0 BRA `(.L_x_185) ;  /* 0xfffffffc00f08947 */ /* 0x004fea000383ffff */
[----:B------:R-:W-:Y:S05]  /*9060*/  BRA `(.L_x_186) ;  /* 0xffffffa400447947 */ /* 0x000fea000383ffff */
.L_x_59:
[----:B------:R-:W-:-:S07]  /*9070*/  MOV R0, UR5 ;  /* 0x0000000500007c02 */ /* 0x000fce0008000f00 */
.L_x_187:
[----:B-1----:R1:W2:Y:S02]  /*9080*/  SYNCS.PHASECHK.TRANS64.TRYWAIT P0, [R0+URZ], R3 ;  /* 0x00000003000075a7 */ /* 0x0022a400080011ff */
[----:B--2---:R-:W-:Y:S05]  /*9090*/  @!P0 NANOSLEEP.SYNCS 0x989680 ;  /* 0x009896800000895d */ /* 0x004fea0003900000 */
[----:B------:R-:W2:Y:S02]  /*90a0*/  @!P0 SYNCS.PHASECHK.TRANS64 P0, [R0+URZ], R3 ;  /* 0x00000003000085a7 */ /* 0x000ea400080010ff */
[----:B--2---:R-:W-:Y:S05]  /*90b0*/  @!P0 BRA `(.L_x_187) ;  /* 0xfffffffc00f08947 */ /* 0x004fea000383ffff */
[----:B------:R-:W-:Y:S05]  /*90c0*/  BRA `(.L_x_188) ;  /* 0xffffffa400507947 */ /* 0x000fea000383ffff */
.L_x_60:
[----:B------:R-:W-:-:S07]  /*90d0*/  MOV R0, UR5 ;  /* 0x0000000500007c02 */ /* 0x000fce0008000f00 */
.L_x_189:
[----:B-1----:R1:W2:Y:S02]  /*90e0*/  SYNCS.PHASECHK.TRANS64.TRYWAIT P0, [R0+URZ], R3 ;  /* 0x00000003000075a7 */ /* 0x0022a400080011ff */
[----:B--2---:R-:W-:Y:S05]  /*90f0*/  @!P0 NANOSLEEP.SYNCS 0x989680 ;  /* 0x009896800000895d */ /* 0x004fea0003900000 */
[----:B------:R-:W2:Y:S02]  /*9100*/  @!P0 SYNCS.PHASECHK.TRANS64 P0, [R0+URZ], R3 ;  /* 0x00000003000085a7 */ /* 0x000ea400080010ff */
[----:B--2---:R-:W-:Y:S05]  /*9110*/  @!P0 BRA `(.L_x_189) ;  /* 0xfffffffc00f08947 */ /* 0x004fea000383ffff */
[----:B------:R-:W-:Y:S05]  /*9120*/  BRA `(.L_x_190) ;  /* 0xffffffa4005c7947 */ /* 0x000fea000383ffff */
.L_x_61:
[----:B------:R-:W-:-:S07]  /*9130*/  MOV R0, UR5 ;  /* 0x0000000500007c02 */ /* 0x000fce0008000f00 */
.L_x_191:
[----:B-1----:R1:W2:Y:S02]  /*9140*/  SYNCS.PHASECHK.TRANS64.TRYWAIT P0, [R0+URZ], R3 ;  /* 0x00000003000075a7 */ /* 0x0022a400080011ff */
[----:B--2---:R-:W-:Y:S05]  /*9150*/  @!P0 NANOSLEEP.SYNCS 0x989680 ;  /* 0x009896800000895d */ /* 0x004fea0003900000 */
[----:B------:R-:W2:Y:S02]  /*9160*/  @!P0 SYNCS.PHASECHK.TRANS64 P0, [R0+URZ], R3 ;  /* 0x00000003000085a7 */ /* 0x000ea400080010ff */
[----:B--2---:R-:W-:Y:S05]  /*9170*/  @!P0 BRA `(.L_x_191) ;  /* 0xfffffffc00f08947 */ /* 0x004fea000383ffff */
[----:B------:R-:W-:Y:S05]  /*9180*/  BRA `(.L_x_192) ;  /* 0xffffffa400687947 */ /* 0x000fea000383ffff */
.L_x_62:
[----:B------:R-:W-:-:S07]  /*9190*/  MOV R0, UR5 ;  /* 0x0000000500007c02 */ /* 0x000fce0008000f00 */
.L_x_193:
[----:B-1----:R1:W2:Y:S02]  /*91a0*/  SYNCS.PHASECHK.TRANS64.TRYWAIT P0, [R0+URZ], R3 ;  /* 0x00000003000075a7 */ /* 0x0022a400080011ff */
[----:B--2---:R-:W-:Y:S05]  /*91b0*/  @!P0 NANOSLEEP.SYNCS 0x989680 ;  /* 0x009896800000895d */ /* 0x004fea0003900000 */
[----:B------:R-:W2:Y:S02]  /*91c0*/  @!P0 SYNCS.PHASECHK.TRANS64 P0, [R0+URZ], R3 ;  /* 0x00000003000085a7 */ /* 0x000ea400080010ff */
[----:B--2---:R-:W-:Y:S05]  /*91d0*/  @!P0 BRA `(.L_x_193) ;  /* 0xfffffffc00f08947 */ /* 0x004fea000383ffff */
[----:B------:R-:W-:Y:S05]  /*91e0*/  BRA `(.L_x_194) ;  /* 0xffffffa400747947 */ /* 0x000fea000383ffff */
.L_x_63:
[----:B------:R-:W-:-:S07]  /*91f0*/  MOV R0, UR5 ;  /* 0x0000000500007c02 */ /* 0x000fce0008000f00 */
.L_x_195:
[----:B-1----:R1:W2:Y:S02]  /*9200*/  SYNCS.PHASECHK.TRANS64.TRYWAIT P0, [R0+URZ], R3 ;  /* 0x00000003000075a7 */ /* 0x0022a400080011ff */
[----:B--2---:R-:W-:Y:S05]  /*9210*/  @!P0 NANOSLEEP.SYNCS 0x989680 ;  /* 0x009896800000895d */ /* 0x004fea0003900000 */
[----:B------:R-:W2:Y:S02]  /*9220*/  @!P0 SYNCS.PHASECHK.TRANS64 P0, [R0+URZ], R3 ;  /* 0x00000003000085a7 */ /* 0x000ea400080010ff */
[----:B--2---:R-:W-:Y:S05]  /*9230*/  @!P0 BRA `(.L_x_195) ;  /* 0xfffffffc00f08947 */ /* 0x004fea000383ffff */
[----:B------:R-:W-:Y:S05]  /*9240*/  BRA `(.L_x_196) ;  /* 0xffffffa400807947 */ /* 0x000fea000383ffff */
.L_x_64:
[----:B------:R-:W-:-:S07]  /*9250*/  MOV R0, UR5 ;  /* 0x0000000500007c02 */ /* 0x000fce0008000f00 */
.L_x_197:
[----:B-1----:R1:W2:Y:S02]  /*9260*/  SYNCS.PHASECHK.TRANS64.TRYWAIT P0, [R0+URZ], R3 ;  /* 0x00000003000075a7 */ /* 0x0022a400080011ff */
[----:B--2---:R-:W-:Y:S05]  /*9270*/  @!P0 NANOSLEEP.SYNCS 0x989680 ;  /* 0x009896800000895d */ /* 0x004fea0003900000 */
[----:B------:R-:W2:Y:S02]  /*9280*/  @!P0 SYNCS.PHASECHK.TRANS64 P0, [R0+URZ], R3 ;  /* 0x00000003000085a7 */ /* 0x000ea400080010ff */
[----:B--2---:R-:W-:Y:S05]  /*9290*/  @!P0 BRA `(.L_x_197) ;  /* 0xfffffffc00f08947 */ /* 0x004fea000383ffff */
[----:B------:R-:W-:Y:S05]  /*92a0*/  BRA `(.L_x_198) ;  /* 0xffffffa4008c7947 */ /* 0x000fea000383ffff */
.L_x_65:
[----:B------:R-:W-:-:S07]  /*92b0*/  MOV R0, UR5 ;  /* 0x0000000500007c02 */ /* 0x000fce0008000f00 */
.L_x_199:
[----:B-1----:R1:W2:Y:S02]  /*92c0*/  SYNCS.PHASECHK.TRANS64.TRYWAIT P0, [R0+URZ], R3 ;  /* 0x00000003000075a7 */ /* 0x0022a400080011ff */
[----:B--2---:R-:W-:Y:S05]  /*92d0*/  @!P0 NANOSLEEP.SYNCS 0x989680 ;  /* 0x009896800000895d */ /* 0x004fea0003900000 */
[----:B------:R-:W2:Y:S02]  /*92e0*/  @!P0 SYNCS.PHASECHK.TRANS64 P0, [R0+URZ], R3 ;  /* 0x00000003000085a7 */ /* 0x000ea400080010ff */
[----:B--2---:R-:W-:Y:S05]  /*92f0*/  @!P0 BRA `(.L_x_199) ;  /* 0xfffffffc00f08947 */ /* 0x004fea000383ffff */
[----:B------:R-:W-:Y:S05]  /*9300*/  BRA `(.L_x_200) ;  /* 0xffffffa400987947 */ /* 0x000fea000383ffff */
.L_x_66:
[----:B------:R-:W-:-:S07]  /*9310*/  MOV R0, UR5 ;  /* 0x0000000500007c02 */ /* 0x000fce0008000f00 */
.L_x_201:
[----:B-1----:R1:W2:Y:S02]  /*9320*/  SYNCS.PHASECHK.TRANS64.TRYWAIT P0, [R0+URZ], R3 ;  /* 0x00000003000075a7 */ /* 0x0022a400080011ff */
[----:B--2---:R-:W-:Y:S05]  /*9330*/  @!P0 NANOSLEEP.SYNCS 0x989680 ;  /* 0x009896800000895d */ /* 0x004fea0003900000 */
[----:B------:R-:W2:Y:S02]  /*9340*/  @!P0 SYNCS.PHASECHK.TRANS64 P0, [R0+URZ], R3 ;  /* 0x00000003000085a7 */ /* 0x000ea400080010ff */
[----:B--2---:R-:W-:Y:S05]  /*9350*/  @!P0 BRA `(.L_x_201) ;  /* 0xfffffffc00f08947 */ /* 0x004fea000383ffff */
[----:B------:R-:W-:Y:S05]  /*9360*/  BRA `(.L_x_202) ;  /* 0xffffffa400a47947 */ /* 0x000fea000383ffff */
.L_x_67:
[----:B------:R-:W-:-:S07]  /*9370*/  MOV R0, UR5 ;  /* 0x0000000500007c02 */ /* 0x000fce0008000f00 */
.L_x_203:
[----:B-1----:R1:W2:Y:S02]  /*9380*/  SYNCS.PHASECHK.TRANS64.TRYWAIT P0, [R0+URZ], R3 ;  /* 0x00000003000075a7 */ /* 0x0022a400080011ff */
[----:B--2---:R-:W-:Y:S05]  /*9390*/  @!P0 NANOSLEEP.SYNCS 0x989680 ;  /* 0x009896800000895d */ /* 0x004fea0003900000 */
[----:B------:R-:W2:Y:S02]  /*93a0*/  @!P0 SYNCS.PHASECHK.TRANS64 P0, [R0+URZ], R3 ;  /* 0x00000003000085a7 */ /* 0x000ea400080010ff */
[----:B--2---:R-:W-:Y:S05]  /*93b0*/  @!P0 BRA `(.L_x_203) ;  /* 0xfffffffc00f08947 */ /* 0x004fea000383ffff */
[----:B------:R-:W-:Y:S05]  /*93c0*/  BRA `(.L_x_204) ;  /* 0xffffffa400b07947 */ /* 0x000fea000383ffff */
.L_x_68:
[----:B------:R-:W-:-:S07]  /*93d0*/  MOV R0, UR5 ;  /* 0x0000000500007c02 */ /* 0x000fce0008000f00 */
.L_x_205:
[----:B-1----:R1:W2:Y:S02]  /*93e0*/  SYNCS.PHASECHK.TRANS64.TRYWAIT P0, [R0+URZ], R3 ;  /* 0x00000003000075a7 */ /* 0x0022a400080011ff */
[----:B--2---:R-:W-:Y:S05]  /*93f0*/  @!P0 NANOSLEEP.SYNCS 0x989680 ;  /* 0x009896800000895d */ /* 0x004fea0003900000 */
[----:B------:R-:W2:Y:S02]  /*9400*/  @!P0 SYNCS.PHASECHK.TRANS64 P0, [R0+URZ], R3 ;  /* 0x00000003000085a7 */ /* 0x000ea400080010ff */
[----:B--2---:R-:W-:Y:S05]  /*9410*/  @!P0 BRA `(.L_x_205) ;  /* 0xfffffffc00f08947 */ /* 0x004fea000383ffff */
[----:B------:R-:W-:Y:S05]  /*9420*/  BRA `(.L_x_206) ;  /* 0xffffffa400bc7947 */ /* 0x000fea000383ffff */
.L_x_69:
[----:B------:R-:W-:-:S07]  /*9430*/  MOV R0, UR5 ;  /* 0x0000000500007c02 */ /* 0x000fce0008000f00 */
.L_x_207:
[----:B-1----:R1:W2:Y:S02]  /*9440*/  SYNCS.PHASECHK.TRANS64.TRYWAIT P0, [R0+URZ], R3 ;  /* 0x00000003000075a7 */ /* 0x0022a400080011ff */
[----:B--2---:R-:W-:Y:S05]  /*9450*/  @!P0 NANOSLEEP.SYNCS 0x989680 ;  /* 0x009896800000895d */ /* 0x004fea0003900000 */
[----:B------:R-:W2:Y:S02]  /*9460*/  @!P0 SYNCS.PHASECHK.TRANS64 P0, [R0+URZ], R3 ;  /* 0x00000003000085a7 */ /* 0x000ea400080010ff */
[----:B--2---:R-:W-:Y:S05]  /*9470*/  @!P0 BRA `(.L_x_207) ;  /* 0xfffffffc00f08947 */ /* 0x004fea000383ffff */
[----:B------:R-:W-:Y:S05]  /*9480*/  BRA `(.L_x_208) ;  /* 0xffffffa400c87947 */ /* 0x000fea000383ffff */
.L_x_70:
[----:B------:R-:W-:-:S07]  /*9490*/  MOV R0, UR5 ;  /* 0x0000000500007c02 */ /* 0x000fce0008000f00 */
.L_x_209:
[----:B-1----:R1:W2:Y:S02]  /*94a0*/  SYNCS.PHASECHK.TRANS64.TRYWAIT P0, [R0+URZ], R3 ;  /* 0x00000003000075a7 */ /* 0x0022a400080011ff */
[----:B--2---:R-:W-:Y:S05]  /*94b0*/  @!P0 NANOSLEEP.SYNCS 0x989680 ;  /* 0x009896800000895d */ /* 0x004fea0003900000 */
[----:B------:R-:W2:Y:S02]  /*94c0*/  @!P0 SYNCS.PHASECHK.TRANS64 P0, [R0+URZ], R3 ;  /* 0x00000003000085a7 */ /* 0x000ea400080010ff */
[----:B--2---:R-:W-:Y:S05]  /*94d0*/  @!P0 BRA `(.L_x_209) ;  /* 0xfffffffc00f08947 */ /* 0x004fea000383ffff */
[----:B------:R-:W-:Y:S05]  /*94e0*/  BRA `(.L_x_210) ;  /* 0xffffffa400d47947 */ /* 0x000fea000383ffff */
.L_x_71:
[----:B------:R-:W-:-:S07]  /*94f0*/  MOV R0, UR5 ;  /* 0x0000000500007c02 */ /* 0x000fce0008000f00 */
.L_x_211:
[----:B-1----:R1:W2:Y:S02]  /*9500*/  SYNCS.PHASECHK.TRANS64.TRYWAIT P0, [R0+URZ], R3 ;  /* 0x00000003000075a7 */ /* 0x0022a400080011ff */
[----:B--2---:R-:W-:Y:S05]  /*9510*/  @!P0 NANOSLEEP.SYNCS 0x989680 ;  /* 0x009896800000895d */ /* 0x004fea0003900000 */
[----:B------:R-:W2:Y:S02]  /*9520*/  @!P0 SYNCS.PHASECHK.TRANS64 P0, [R0+URZ], R3 ;  /* 0x00000003000085a7 */ /* 0x000ea400080010ff */
[----:B--2---:R-:W-:Y:S05]  /*9530*/  @!P0 BRA `(.L_x_211) ;  /* 0xfffffffc00f08947 */ /* 0x004fea000383ffff */
[----:B------:R-:W-:Y:S05]  /*9540*/  BRA `(.L_x_212) ;  /* 0xffffffa400e07947 */ /* 0x000fea000383ffff */
.L_x_72:
[----:B------:R-:W-:-:S07]  /*9550*/  MOV R0, UR5 ;  /* 0x0000000500007c02 */ /* 0x000fce0008000f00 */
.L_x_213:
[----:B-1----:R1:W2:Y:S02]  /*9560*/  SYNCS.PHASECHK.TRANS64.TRYWAIT P0, [R0+URZ], R3 ;  /* 0x00000003000075a7 */ /* 0x0022a400080011ff */
[----:B--2---:R-:W-:Y:S05]  /*9570*/  @!P0 NANOSLEEP.SYNCS 0x989680 ;  /* 0x009896800000895d */ /* 0x004fea0003900000 */
[----:B------:R-:W2:Y:S02]  /*9580*/  @!P0 SYNCS.PHASECHK.TRANS64 P0, [R0+URZ], R3 ;  /* 0x00000003000085a7 */ /* 0x000ea400080010ff */
[----:B--2---:R-:W-:Y:S05]  /*9590*/  @!P0 BRA `(.L_x_213) ;  /* 0xfffffffc00f08947 */ /* 0x004fea000383ffff */
[----:B------:R-:W-:Y:S05]  /*95a0*/  BRA `(.L_x_214) ;  /* 0xffffffa400ec7947 */ /* 0x000fea000383ffff */
.L_x_73:
[----:B------:R-:W-:-:S07]  /*95b0*/  MOV R0, UR5 ;  /* 0x0000000500007c02 */ /* 0x000fce0008000f00 */
.L_x_215:
[----:B-1----:R1:W2:Y:S02]  /*95c0*/  SYNCS.PHASECHK.TRANS64.TRYWAIT P0, [R0+URZ], R3 ;  /* 0x00000003000075a7 */ /* 0x0022a400080011ff */
[----:B--2---:R-:W-:Y:S05]  /*95d0*/  @!P0 NANOSLEEP.SYNCS 0x989680 ;  /* 0x009896800000895d */ /* 0x004fea0003900000 */
[----:B------:R-:W2:Y:S02]  /*95e0*/  @!P0 SYNCS.PHASECHK.TRANS64 P0, [R0+URZ], R3 ;  /* 0x00000003000085a7 */ /* 0x000ea400080010ff */
[----:B--2---:R-:W-:Y:S05]  /*95f0*/  @!P0 BRA `(.L_x_215) ;  /* 0xfffffffc00f08947 */ /* 0x004fea000383ffff */
[----:B------:R-:W-:Y:S05]  /*9600*/  BRA `(.L_x_216) ;  /* 0xffffffa400f87947 */ /* 0x000fea000383ffff */
.L_x_74:
[----:B------:R-:W-:-:S07]  /*9610*/  MOV R0, UR5 ;  /* 0x0000000500007c02 */ /* 0x000fce0008000f00 */
.L_x_217:
[----:B-1----:R1:W2:Y:S02]  /*9620*/  SYNCS.PHASECHK.TRANS64.TRYWAIT P0, [R0+URZ], R3 ;  /* 0x00000003000075a7 */ /* 0x0022a400080011ff */
[----:B--2---:R-:W-:Y:S05]  /*9630*/  @!P0 NANOSLEEP.SYNCS 0x989680 ;  /* 0x009896800000895d */ /* 0x004fea0003900000 */
[----:B------:R-:W2:Y:S02]  /*9640*/  @!P0 SYNCS.PHASECHK.TRANS64 P0, [R0+URZ], R3 ;  /* 0x00000003000085a7 */ /* 0x000ea400080010ff */
[----:B--2---:R-:W-:Y:S05]  /*9650*/  @!P0 BRA `(.L_x_217) ;  /* 0xfffffffc00f08947 */ /* 0x004fea000383ffff */
[----:B------:R-:W-:Y:S05]  /*9660*/  BRA `(.L_x_218) ;  /* 0xffffffa800047947 */ /* 0x000fea000383ffff */
.L_x_75:
[----:B------:R-:W-:-:S07]  /*9670*/  MOV R0, UR5 ;  /* 0x0000000500007c02 */ /* 0x000fce0008000f00 */
.L_x_219:
[----:B-1----:R1:W2:Y:S02]  /*9680*/  SYNCS.PHASECHK.TRANS64.TRYWAIT P0, [R0+URZ], R3 ;  /* 0x00000003000075a7 */ /* 0x0022a400080011ff */
[----:B--2---:R-:W-:Y:S05]  /*9690*/  @!P0 NANOSLEEP.SYNCS 0x989680 ;  /* 0x009896800000895d */ /* 0x004fea0003900000 */
[----:B------:R-:W2:Y:S02]  /*96a0*/  @!P0 SYNCS.PHASECHK.TRANS64 P0, [R0+URZ], R3 ;  /* 0x00000003000085a7 */ /* 0x000ea400080010ff */
[----:B--2---:R-:W-:Y:S05]  /*96b0*/  @!P0 BRA `(.L_x_219) ;  /* 0xfffffffc00f08947 */ /* 0x004fea000383ffff */
[----:B------:R-:W-:Y:S05]  /*96c0*/  BRA `(.L_x_220) ;  /* 0xffffffa800107947 */ /* 0x000fea000383ffff */
.L_x_76:
[----:B------:R-:W-:-:S07]  /*96d0*/  MOV R0, UR5 ;  /* 0x0000000500007c02 */ /* 0x000fce0008000f00 */
.L_x_221:
[----:B-1----:R1:W2:Y:S02]  /*96e0*/  SYNCS.PHASECHK.TRANS64.TRYWAIT P0, [R0+URZ], R3 ;  /* 0x00000003000075a7 */ /* 0x0022a400080011ff */
[----:B--2---:R-:W-:Y:S05]  /*96f0*/  @!P0 NANOSLEEP.SYNCS 0x989680 ;  /* 0x009896800000895d */ /* 0x004fea0003900000 */
[----:B------:R-:W2:Y:S02]  /*9700*/  @!P0 SYNCS.PHASECHK.TRANS64 P0, [R0+URZ], R3 ;  /* 0x00000003000085a7 */ /* 0x000ea400080010ff */
[----:B--2---:R-:W-:Y:S05]  /*9710*/  @!P0 BRA `(.L_x_221) ;  /* 0xfffffffc00f08947 */ /* 0x004fea000383ffff */
[----:B------:R-:W-:Y:S05]  /*9720*/  BRA `(.L_x_222) ;  /* 0xffffffa8001c7947 */ /* 0x000fea000383ffff */
.L_x_77:
[----:B------:R-:W-:-:S07]  /*9730*/  MOV R0, UR5 ;  /* 0x0000000500007c02 */ /* 0x000fce0008000f00 */
.L_x_223:
[----:B-1----:R1:W2:Y:S02]  /*9740*/  SYNCS.PHASECHK.TRANS64.TRYWAIT P0, [R0+URZ], R3 ;  /* 0x00000003000075a7 */ /* 0x0022a400080011ff */
[----:B--2---:R-:W-:Y:S05]  /*9750*/  @!P0 NANOSLEEP.SYNCS 0x989680 ;  /* 0x009896800000895d */ /* 0x004fea0003900000 */
[----:B------:R-:W2:Y:S02]  /*9760*/  @!P0 SYNCS.PHASECHK.TRANS64 P0, [R0+URZ], R3 ;  /* 0x00000003000085a7 */ /* 0x000ea400080010ff */
[----:B--2---:R-:W-:Y:S05]  /*9770*/  @!P0 BRA `(.L_x_223) ;  /* 0xfffffffc00f08947 */ /* 0x004fea000383ffff */
[----:B------:R-:W-:Y:S05]  /*9780*/  BRA `(.L_x_224) ;  /* 0xffffffa800287947 */ /* 0x000fea000383ffff */
.L_x_78:
[----:B------:R-:W-:-:S07]  /*9790*/  MOV R0, UR5 ;  /* 0x0000000500007c02 */ /* 0x000fce0008000f00 */
.L_x_225:
[----:B-1----:R1:W2:Y:S02]  /*97a0*/  SYNCS.PHASECHK.TRANS64.TRYWAIT P0, [R0+URZ], R3 ;  /* 0x00000003000075a7 */ /* 0x0022a400080011ff */
[----:B--2---:R-:W-:Y:S05]  /*97b0*/  @!P0 NANOSLEEP.SYNCS 0x989680 ;  /* 0x009896800000895d */ /* 0x004fea0003900000 */
[----:B------:R-:W2:Y:S02]  /*97c0*/  @!P0 SYNCS.PHASECHK.TRANS64 P0, [R0+URZ], R3 ;  /* 0x00000003000085a7 */ /* 0x000ea400080010ff */
[----:B--2---:R-:W-:Y:S05]  /*97d0*/  @!P0 BRA `(.L_x_225) ;  /* 0xfffffffc00f08947 */ /* 0x004fea000383ffff */
[----:B------:R-:W-:Y:S05]  /*97e0*/  BRA `(.L_x_226) ;  /* 0xffffffa800347947 */ /* 0x000fea000383ffff */
.L_x_79:
[----:B------:R-:W-:-:S07]  /*97f0*/  MOV R0, UR5 ;  /* 0x0000000500007c02 */ /* 0x000fce0008000f00 */
.L_x_227:
[----:B-1----:R1:W2:Y:S02]  /*9800*/  SYNCS.PHASECHK.TRANS64.TRYWAIT P0, [R0+URZ], R3 ;  /* 0x00000003000075a7 */ /* 0x0022a400080011ff */
[----:B--2---:R-:W-:Y:S05]  /*9810*/  @!P0 NANOSLEEP.SYNCS 0x989680 ;  /* 0x009896800000895d */ /* 0x004fea0003900000 */
[----:B------:R-:W2:Y:S02]  /*9820*/  @!P0 SYNCS.PHASECHK.TRANS64 P0, [R0+URZ], R3 ;  /* 0x00000003000085a7 */ /* 0x000ea400080010ff */
[----:B--2---:R-:W-:Y:S05]  /*9830*/  @!P0 BRA `(.L_x_227) ;  /* 0xfffffffc00f08947 */ /* 0x004fea000383ffff */
[----:B------:R-:W-:Y:S05]  /*9840*/  BRA `(.L_x_228) ;  /* 0xffffffa800407947 */ /* 0x000fea000383ffff */
.L_x_80:
[----:B------:R-:W-:-:S07]  /*9850*/  MOV R0, UR5 ;  /* 0x0000000500007c02 */ /* 0x000fce0008000f00 */
.L_x_229:
[----:B-1----:R1:W2:Y:S02]  /*9860*/  SYNCS.PHASECHK.TRANS64.TRYWAIT P0, [R0+URZ], R3 ;  /* 0x00000003000075a7 */ /* 0x0022a400080011ff */
[----:B--2---:R-:W-:Y:S05]  /*9870*/  @!P0 NANOSLEEP.SYNCS 0x989680 ;  /* 0x009896800000895d */ /* 0x004fea0003900000 */
[----:B------:R-:W2:Y:S02]  /*9880*/  @!P0 SYNCS.PHASECHK.TRANS64 P0, [R0+URZ], R3 ;  /* 0x00000003000085a7 */ /* 0x000ea400080010ff */
[----:B--2---:R-:W-:Y:S05]  /*9890*/  @!P0 BRA `(.L_x_229) ;  /* 0xfffffffc00f08947 */ /* 0x004fea000383ffff */
[----:B------:R-:W-:Y:S05]  /*98a0*/  BRA `(.L_x_230) ;  /* 0xffffffa8004c7947 */ /* 0x000fea000383ffff */
.L_x_81:
[----:B------:R-:W-:-:S07]  /*98b0*/  MOV R0, UR5 ;  /* 0x0000000500007c02 */ /* 0x000fce0008000f00 */
.L_x_231:
[----:B-1----:R1:W2:Y:S02]  /*98c0*/  SYNCS.PHASECHK.TRANS64.TRYWAIT P0, [R0+URZ], R3 ;  /* 0x00000003000075a7 */ /* 0x0022a400080011ff */
[----:B--2---:R-:W-:Y:S05]  /*98d0*/  @!P0 NANOSLEEP.SYNCS 0x989680 ;  /* 0x009896800000895d */ /* 0x004fea0003900000 */
[----:B------:R-:W2:Y:S02]  /*98e0*/  @!P0 SYNCS.PHASECHK.TRANS64 P0, [R0+URZ], R3 ;  /* 0x00000003000085a7 */ /* 0x000ea400080010ff */
[----:B--2---:R-:W-:Y:S05]  /*98f0*/  @!P0 BRA `(.L_x_231) ;  /* 0xfffffffc00f08947 */ /* 0x004fea000383ffff */
[----:B------:R-:W-:Y:S05]  /*9900*/  BRA `(.L_x_232) ;  /* 0xffffffa800587947 */ /* 0x000fea000383ffff */
.L_x_82:
[----:B------:R-:W-:-:S07]  /*9910*/  MOV R0, UR5 ;  /* 0x0000000500007c02 */ /* 0x000fce0008000f00 */
.L_x_233:
[----:B-1----:R1:W2:Y:S02]  /*9920*/  SYNCS.PHASECHK.TRANS64.TRYWAIT P0, [R0+URZ], R3 ;  /* 0x00000003000075a7 */ /* 0x0022a400080011ff */
[----:B--2---:R-:W-:Y:S05]  /*9930*/  @!P0 NANOSLEEP.SYNCS 0x989680 ;  /* 0x009896800000895d */ /* 0x004fea0003900000 */
[----:B------:R-:W2:Y:S02]  /*9940*/  @!P0 SYNCS.PHASECHK.TRANS64 P0, [R0+URZ], R3 ;  /* 0x00000003000085a7 */ /* 0x000ea400080010ff */
[----:B--2---:R-:W-:Y:S05]  /*9950*/  @!P0 BRA `(.L_x_233) ;  /* 0xfffffffc00f08947 */ /* 0x004fea000383ffff */
[----:B------:R-:W-:Y:S05]  /*9960*/  BRA `(.L_x_234) ;  /* 0xffffffa800647947 */ /* 0x000fea000383ffff */
.L_x_83:
[----:B------:R-:W-:-:S07]  /*9970*/  MOV R0, UR5 ;  /* 0x0000000500007c02 */ /* 0x000fce0008000f00 */
.L_x_235:
[----:B-1----:R1:W2:Y:S02]  /*9980*/  SYNCS.PHASECHK.TRANS64.TRYWAIT P0, [R0+URZ], R3 ;  /* 0x00000003000075a7 */ /* 0x0022a400080011ff */
[----:B--2---:R-:W-:Y:S05]  /*9990*/  @!P0 NANOSLEEP.SYNCS 0x989680 ;  /* 0x009896800000895d */ /* 0x004fea0003900000 */
[----:B------:R-:W2:Y:S02]  /*99a0*/  @!P0 SYNCS.PHASECHK.TRANS64 P0, [R0+URZ], R3 ;  /* 0x00000003000085a7 */ /* 0x000ea400080010ff */
[----:B--2---:R-:W-:Y:S05]  /*99b0*/  @!P0 BRA `(.L_x_235) ;  /* 0xfffffffc00f08947 */ /* 0x004fea000383ffff */
[----:B------:R-:W-:Y:S05]  /*99c0*/  BRA `(.L_x_236) ;  /* 0xffffffa800707947 */ /* 0x000fea000383ffff */
.L_x_84:
[----:B------:R-:W-:-:S07]  /*99d0*/  MOV R0, UR5 ;  /* 0x0000000500007c02 */ /* 0x000fce0008000f00 */
.L_x_237:
[----:B-1----:R1:W2:Y:S02]  /*99e0*/  SYNCS.PHASECHK.TRANS64.TRYWAIT P0, [R0+URZ], R3 ;  /* 0x00000003000075a7 */ /* 0x0022a400080011ff */
[----:B--2---:R-:W-:Y:S05]  /*99f0*/  @!P0 NANOSLEEP.SYNCS 0x989680 ;  /* 0x009896800000895d */ /* 0x004fea0003900000 */
[----:B------:R-:W2:Y:S02]  /*9a00*/  @!P0 SYNCS.PHASECHK.TRANS64 P0, [R0+URZ], R3 ;  /* 0x00000003000085a7 */ /* 0x000ea400080010ff */
[----:B--2---:R-:W-:Y:S05]  /*9a10*/  @!P0 BRA `(.L_x_237) ;  /* 0xfffffffc00f08947 */ /* 0x004fea000383ffff */
[----:B------:R-:W-:Y:S05]  /*9a20*/  BRA `(.L_x_238) ;  /* 0xffffffa8007c7947 */ /* 0x000fea000383ffff */
.L_x_85:
[----:B------:R-:W-:-:S07]  /*9a30*/  MOV R0, UR5 ;  /* 0x0000000500007c02 */ /* 0x000fce0008000f00 */
.L_x_239:
[----:B-1----:R1:W2:Y:S02]  /*9a40*/  SYNCS.PHASECHK.TRANS64.TRYWAIT P0, [R0+URZ], R3 ;  /* 0x00000003000075a7 */ /* 0x0022a400080011ff */
[----:B--2---:R-:W-:Y:S05]  /*9a50*/  @!P0 NANOSLEEP.SYNCS 0x989680 ;  /* 0x009896800000895d */ /* 0x004fea0003900000 */
[----:B------:R-:W2:Y:S02]  /*9a60*/  @!P0 SYNCS.PHASECHK.TRANS64 P0, [R0+URZ], R3 ;  /* 0x00000003000085a7 */ /* 0x000ea400080010ff */
[----:B--2---:R-:W-:Y:S05]  /*9a70*/  @!P0 BRA `(.L_x_239) ;  /* 0xfffffffc00f08947 */ /* 0x004fea000383ffff */
[----:B------:R-:W-:Y:S05]  /*9a80*/  BRA `(.L_x_240) ;  /* 0xffffffa800887947 */ /* 0x000fea000383ffff */
.L_x_86:
[----:B------:R-:W-:-:S07]  /*9a90*/  MOV R0, UR5 ;  /* 0x0000000500007c02 */ /* 0x000fce0008000f00 */
.L_x_241:
[----:B-1----:R1:W2:Y:S02]  /*9aa0*/  SYNCS.PHASECHK.TRANS64.TRYWAIT P0, [R0+URZ], R3 ;  /* 0x00000003000075a7 */ /* 0x0022a400080011ff */
[----:B--2---:R-:W-:Y:S05]  /*9ab0*/  @!P0 NANOSLEEP.SYNCS 0x989680 ;  /* 0x009896800000895d */ /* 0x004fea0003900000 */
[----:B------:R-:W2:Y:S02]  /*9ac0*/  @!P0 SYNCS.PHASECHK.TRANS64 P0, [R0+URZ], R3 ;  /* 0x00000003000085a7 */ /* 0x000ea400080010ff */
[----:B--2---:R-:W-:Y:S05]  /*9ad0*/  @!P0 BRA `(.L_x_241) ;  /* 0xfffffffc00f08947 */ /* 0x004fea000383ffff */
[----:B------:R-:W-:Y:S05]  /*9ae0*/  BRA `(.L_x_242) ;  /* 0xffffffa800947947 */ /* 0x000fea000383ffff */
.L_x_87:
[----:B------:R-:W-:-:S07]  /*9af0*/  MOV R0, UR5 ;  /* 0x0000000500007c02 */ /* 0x000fce0008000f00 */
.L_x_243:
[----:B-1----:R1:W2:Y:S02]  /*9b00*/  SYNCS.PHASECHK.TRANS64.TRYWAIT P0, [R0+URZ], R3 ;  /* 0x00000003000075a7 */ /* 0x0022a400080011ff */
[----:B--2---:R-:W-:Y:S05]  /*9b10*/  @!P0 NANOSLEEP.SYNCS 0x989680 ;  /* 0x009896800000895d */ /* 0x004fea0003900000 */
[----:B------:R-:W2:Y:S02]  /*9b20*/  @!P0 SYNCS.PHASECHK.TRANS64 P0, [R0+URZ], R3 ;  /* 0x00000003000085a7 */ /* 0x000ea400080010ff */
[----:B--2---:R-:W-:Y:S05]  /*9b30*/  @!P0 BRA `(.L_x_243) ;  /* 0xfffffffc00f08947 */ /* 0x004fea000383ffff */
[----:B------:R-:W-:Y:S05]  /*9b40*/  BRA `(.L_x_244) ;  /* 0xffffffa800a07947 */ /* 0x000fea000383ffff */
.L_x_88:
[----:B------:R-:W-:-:S07]  /*9b50*/  MOV R0, UR5 ;  /* 0x0000000500007c02 */ /* 0x000fce0008000f00 */
.L_x_245:
[----:B-1----:R1:W2:Y:S02]  /*9b60*/  SYNCS.PHASECHK.TRANS64.TRYWAIT P0, [R0+URZ], R3 ;  /* 0x00000003000075a7 */ /* 0x0022a400080011ff */
[----:B--2---:R-:W-:Y:S05]  /*9b70*/  @!P0 NANOSLEEP.SYNCS 0x989680 ;  /* 0x009896800000895d */ /* 0x004fea0003900000 */
[----:B------:R-:W2:Y:S02]  /*9b80*/  @!P0 SYNCS.PHASECHK.TRANS64 P0, [R0+URZ], R3 ;  /* 0x00000003000085a7 */ /* 0x000ea400080010ff */
[----:B--2---:R-:W-:Y:S05]  /*9b90*/  @!P0 BRA `(.L_x_245) ;  /* 0xfffffffc00f08947 */ /* 0x004fea000383ffff */
[----:B------:R-:W-:Y:S05]  /*9ba0*/  BRA `(.L_x_246) ;  /* 0xffffffa800ac7947 */ /* 0x000fea000383ffff */
.L_x_89:
[----:B------:R-:W-:-:S07]  /*9bb0*/  MOV R0, UR5 ;  /* 0x0000000500007c02 */ /* 0x000fce0008000f00 */
.L_x_247:
[----:B-1----:R1:W2:Y:S02]  /*9bc0*/  SYNCS.PHASECHK.TRANS64.TRYWAIT P0, [R0+URZ], R3 ;  /* 0x00000003000075a7 */ /* 0x0022a400080011ff */
[----:B--2---:R-:W-:Y:S05]  /*9bd0*/  @!P0 NANOSLEEP.SYNCS 0x989680 ;  /* 0x009896800000895d */ /* 0x004fea0003900000 */
[----:B------:R-:W2:Y:S02]  /*9be0*/  @!P0 SYNCS.PHASECHK.TRANS64 P0, [R0+URZ], R3 ;  /* 0x00000003000085a7 */ /* 0x000ea400080010ff */
[----:B--2---:R-:W-:Y:S05]  /*9bf0*/  @!P0 BRA `(.L_x_247) ;  /* 0xfffffffc00f08947 */ /* 0x004fea000383ffff */
[----:B------:R-:W-:Y:S05]  /*9c00*/  BRA `(.L_x_248) ;  /* 0xffffffa800b87947 */ /* 0x000fea000383ffff */
.L_x_90:
[----:B------:R-:W-:-:S07]  /*9c10*/  MOV R0, UR5 ;  /* 0x0000000500007c02 */ /* 0x000fce0008000f00 */
.L_x_249:
[----:B-1----:R1:W2:Y:S02]  /*9c20*/  SYNCS.PHASECHK.TRANS64.TRYWAIT P0, [R0+URZ], R3 ;  /* 0x00000003000075a7 */ /* 0x0022a400080011ff */
[----:B--2---:R-:W-:Y:S05]  /*9c30*/  @!P0 NANOSLEEP.SYNCS 0x989680 ;  /* 0x009896800000895d */ /* 0x004fea0003900000 */
[----:B------:R-:W2:Y:S02]  /*9c40*/  @!P0 SYNCS.PHASECHK.TRANS64 P0, [R0+URZ], R3 ;  /* 0x00000003000085a7 */ /* 0x000ea400080010ff */
[----:B--2---:R-:W-:Y:S05]  /*9c50*/  @!P0 BRA `(.L_x_249) ;  /* 0xfffffffc00f08947 */ /* 0x004fea000383ffff */
[----:B------:R-:W-:Y:S05]  /*9c60*/  BRA `(.L_x_250) ;  /* 0xffffffa800c47947 */ /* 0x000fea000383ffff */
.L_x_91:
[----:B------:R-:W-:-:S07]  /*9c70*/  MOV R0, UR5 ;  /* 0x0000000500007c02 */ /* 0x000fce0008000f00 */
.L_x_251:
[----:B-1----:R1:W2:Y:S02]  /*9c80*/  SYNCS.PHASECHK.TRANS64.TRYWAIT P0, [R0+URZ], R3 ;  /* 0x00000003000075a7 */ /* 0x0022a400080011ff */
[----:B--2---:R-:W-:Y:S05]  /*9c90*/  @!P0 NANOSLEEP.SYNCS 0x989680 ;  /* 0x009896800000895d */ /* 0x004fea0003900000 */
[----:B------:R-:W2:Y:S02]  /*9ca0*/  @!P0 SYNCS.PHASECHK.TRANS64 P0, [R0+URZ], R3 ;  /* 0x00000003000085a7 */ /* 0x000ea400080010ff */
[----:B--2---:R-:W-:Y:S05]  /*9cb0*/  @!P0 BRA `(.L_x_251) ;  /* 0xfffffffc00f08947 */ /* 0x004fea000383ffff */
[----:B------:R-:W-:Y:S05]  /*9cc0*/  BRA `(.L_x_252) ;  /* 0xffffffa800d07947 */ /* 0x000fea000383ffff */
.L_x_92:
[----:B------:R-:W-:-:S07]  /*9cd0*/  MOV R0, UR5 ;  /* 0x0000000500007c02 */ /* 0x000fce0008000f00 */
.L_x_253:
[----:B-1----:R1:W2:Y:S02]  /*9ce0*/  SYNCS.PHASECHK.TRANS64.TRYWAIT P0, [R0+URZ], R3 ;  /* 0x00000003000075a7 */ /* 0x0022a400080011ff */
[----:B--2---:R-:W-:Y:S05]  /*9cf0*/  @!P0 NANOSLEEP.SYNCS 0x989680 ;  /* 0x009896800000895d */ /* 0x004fea0003900000 */
[----:B------:R-:W2:Y:S02]  /*9d00*/  @!P0 SYNCS.PHASECHK.TRANS64 P0, [R0+URZ], R3 ;  /* 0x00000003000085a7 */ /* 0x000ea400080010ff */
[----:B--2---:R-:W-:Y:S05]  /*9d10*/  @!P0 BRA `(.L_x_253) ;  /* 0xfffffffc00f08947 */ /* 0x004fea000383ffff */
[----:B------:R-:W-:Y:S05]  /*9d20*/  BRA `(.L_x_254) ;  /* 0xffffffa800dc7947 */ /* 0x000fea000383ffff */
.L_x_93:
[----:B------:R-:W-:-:S07]  /*9d30*/  MOV R0, UR5 ;  /* 0x0000000500007c02 */ /* 0x000fce0008000f00 */
.L_x_255:
[----:B-1----:R1:W2:Y:S02]  /*9d40*/  SYNCS.PHASECHK.TRANS64.TRYWAIT P0, [R0+URZ], R3 ;  /* 0x00000003000075a7 */ /* 0x0022a400080011ff */
[----:B--2---:R-:W-:Y:S05]  /*9d50*/  @!P0 NANOSLEEP.SYNCS 0x989680 ;  /* 0x009896800000895d */ /* 0x004fea0003900000 */
[----:B------:R-:W2:Y:S02]  /*9d60*/  @!P0 SYNCS.PHASECHK.TRANS64 P0, [R0+URZ], R3 ;  /* 0x00000003000085a7 */ /* 0x000ea400080010ff */
[----:B--2---:R-:W-:Y:S05]  /*9d70*/  @!P0 BRA `(.L_x_255) ;  /* 0xfffffffc00f08947 */ /* 0x004fea000383ffff */
[----:B------:R-:W-:Y:S05]  /*9d80*/  BRA `(.L_x_256) ;  /* 0xffffffa800e87947 */ /* 0x000fea000383ffff */
.L_x_94:
[----:B------:R-:W-:-:S07]  /*9d90*/  MOV R0, UR5 ;  /* 0x0000000500007c02 */ /* 0x000fce0008000f00 */
.L_x_257:
[----:B-1----:R1:W2:Y:S02]  /*9da0*/  SYNCS.PHASECHK.TRANS64.TRYWAIT P0, [R0+URZ], R3 ;  /* 0x00000003000075a7 */ /* 0x0022a400080011ff */
[----:B--2---:R-:W-:Y:S05]  /*9db0*/  @!P0 NANOSLEEP.SYNCS 0x989680 ;  /* 0x009896800000895d */ /* 0x004fea0003900000 */
[----:B------:R-:W2:Y:S02]  /*9dc0*/  @!P0 SYNCS.PHASECHK.TRANS64 P0, [R0+URZ], R3 ;  /* 0x00000003000085a7 */ /* 0x000ea400080010ff */
[----:B--2---:R-:W-:Y:S05]  /*9dd0*/  @!P0 BRA `(.L_x_257) ;  /* 0xfffffffc00f08947 */ /* 0x004fea000383ffff */
[----:B------:R-:W-:Y:S05]  /*9de0*/  BRA `(.L_x_258) ;  /* 0xffffffa800f47947 */ /* 0x000fea000383ffff */
.L_x_95:
[----:B------:R-:W-:-:S07]  /*9df0*/  MOV R0, UR5 ;  /* 0x0000000500007c02 */ /* 0x000fce0008000f00 */
.L_x_259:
[----:B-1----:R1:W2:Y:S02]  /*9e00*/  SYNCS.PHASECHK.TRANS64.TRYWAIT P0, [R0+URZ], R3 ;  /* 0x00000003000075a7 */ /* 0x0022a400080011ff */
[----:B--2---:R-:W-:Y:S05]  /*9e10*/  @!P0 NANOSLEEP.SYNCS 0x989680 ;  /* 0x009896800000895d */ /* 0x004fea0003900000 */
[----:B------:R-:W2:Y:S02]  /*9e20*/  @!P0 SYNCS.PHASECHK.TRANS64 P0, [R0+URZ], R3 ;  /* 0x00000003000085a7 */ /* 0x000ea400080010ff */
[----:B--2---:R-:W-:Y:S05]  /*9e30*/  @!P0 BRA `(.L_x_259) ;  /* 0xfffffffc00f08947 */ /* 0x004fea000383ffff */
[----:B------:R-:W-:Y:S05]  /*9e40*/  BRA `(.L_x_260) ;  /* 0xffffffac00007947 */ /* 0x000fea000383ffff */
.L_x_96:
[----:B------:R-:W-:-:S07]  /*9e50*/  MOV R0, UR5 ;  /* 0x0000000500007c02 */ /* 0x000fce0008000f00 */
.L_x_261:
[----:B-1----:R1:W2:Y:S02]  /*9e60*/  SYNCS.PHASECHK.TRANS64.TRYWAIT P0, [R0+URZ], R3 ;  /* 0x00000003000075a7 */ /* 0x0022a400080011ff */
[----:B--2---:R-:W-:Y:S05]  /*9e70*/  @!P0 NANOSLEEP.SYNCS 0x989680 ;  /* 0x009896800000895d */ /* 0x004fea0003900000 */
[----:B------:R-:W2:Y:S02]  /*9e80*/  @!P0 SYNCS.PHASECHK.TRANS64 P0, [R0+URZ], R3 ;  /* 0x00000003000085a7 */ /* 0x000ea400080010ff */
[----:B--2---:R-:W-:Y:S05]  /*9e90*/  @!P0 BRA `(.L_x_261) ;  /* 0xfffffffc00f08947 */ /* 0x004fea000383ffff */
[----:B------:R-:W-:Y:S05]  /*9ea0*/  BRA `(.L_x_262) ;  /* 0xffffffac000c7947 */ /* 0x000fea000383ffff */
.L_x_99:
[----:B-1----:R1:W2:Y:S02]  /*9eb0*/  SYNCS.PHASECHK.TRANS64.TRYWAIT P0, [R2+URZ+0x3e0], R4 ;  /* 0x0003e004020075a7 */ /* 0x0022a400080011ff */
[----:B--2---:R-:W-:Y:S05]  /*9ec0*/  @!P0 NANOSLEEP.SYNCS 0x989680 ;  /* 0x009896800000895d */ /* 0x004fea0003900000 */
[----:B------:R-:W2:Y:S02]  /*9ed0*/  @!P0 SYNCS.PHASECHK.TRANS64 P0, [R2+URZ+0x3e0], R4 ;  /* 0x0003e004020085a7 */ /* 0x000ea400080010ff */
[----:B--2---:R-:W-:Y:S05]  /*9ee0*/  @!P0 BRA `(.L_x_99) ;  /* 0xfffffffc00f08947 */ /* 0x004fea000383ffff */
[----:B------:R-:W-:Y:S05]  /*9ef0*/  BRA `(.L_x_263) ;  /* 0xffffffac00687947 */ /* 0x000fea000383ffff */
.L_x_100:
[----:B------:R-:W-:-:S07]  /*9f00*/  MOV R2, UR4 ;  /* 0x0000000400027c02 */ /* 0x000fce0008000f00 */
.L_x_264:
[----:B-1----:R1:W2:Y:S02]  /*9f10*/  SYNCS.PHASECHK.TRANS64.TRYWAIT P0, [R2+URZ+0x390], R5 ;  /* 0x00039005020075a7 */ /* 0x0022a400080011ff */
[----:B--2---:R-:W-:Y:S05]  /*9f20*/  @!P0 NANOSLEEP.SYNCS 0x989680 ;  /* 0x009896800000895d */ /* 0x004fea0003900000 */
[----:B------:R-:W2:Y:S02]  /*9f30*/  @!P0 SYNCS.PHASECHK.TRANS64 P0, [R2+URZ+0x390], R5 ;  /* 0x00039005020085a7 */ /* 0x000ea400080010ff */
[----:B--2---:R-:W-:Y:S05]  /*9f40*/  @!P0 BRA `(.L_x_264) ;  /* 0xfffffffc00f08947 */ /* 0x004fea000383ffff */
[----:B------:R-:W-:Y:S05]  /*9f50*/  BRA `(.L_x_265) ;  /* 0xffffffac00787947 */ /* 0x000fea000383ffff */
.L_x_101:
[----:B-1----:R1:W2:Y:S02]  /*9f60*/  SYNCS.PHASECHK.TRANS64.TRYWAIT P1, [R2+URZ+0x380], R4 ;  /* 0x00038004020075a7 */ /* 0x0022a400080211ff */
[----:B--2---:R-:W-:Y:S05]  /*9f70*/  @!P1 NANOSLEEP.SYNCS 0x989680 ;  /* 0x009896800000995d */ /* 0x004fea0003900000 */
[----:B------:R-:W2:Y:S02]  /*9f80*/  @!P1 SYNCS.PHASECHK.TRANS64 P1, [R2+URZ+0x380], R4 ;  /* 0x00038004020095a7 */ /* 0x000ea400080210ff */
[----:B--2---:R-:W-:Y:S05]  /*9f90*/  @!P1 BRA `(.L_x_101) ;  /* 0xfffffffc00f09947 */ /* 0x004fea000383ffff */
[----:B------:R-:W-:Y:S05]  /*9fa0*/  BRA `(.L_x_266) ;  /* 0xffffffac00a87947 */ /* 0x000fea000383ffff */
.L_x_104:
[----:B------:R-:W-:-:S07]  /*9fb0*/  MOV R0, UR4 ;  /* 0x0000000400007c02 */ /* 0x000fce0008000f00 */
.L_x_267:
[----:B-1----:R1:W2:Y:S02]  /*9fc0*/  SYNCS.PHASECHK.TRANS64.TRYWAIT P0, [R0+URZ+0x390], R2 ;  /* 0x00039002000075a7 */ /* 0x0022a400080011ff */
[----:B--2---:R-:W-:Y:S05]  /*9fd0*/  @!P0 NANOSLEEP.SYNCS 0x989680 ;  /* 0x009896800000895d */ /* 0x004fea0003900000 */
[----:B------:R-:W2:Y:S02]  /*9fe0*/  @!P0 SYNCS.PHASECHK.TRANS64 P0, [R0+URZ+0x390], R2 ;  /* 0x00039002000085a7 */ /* 0x000ea400080010ff */
[----:B--2---:R-:W-:Y:S05]  /*9ff0*/  @!P0 BRA `(.L_x_267) ;  /* 0xfffffffc00f08947 */ /* 0x004fea000383ffff */
[----:B------:R-:W-:Y:S05]  /*a000*/  BRA `(.L_x_103) ;  /* 0xffffffac00fc7947 */ /* 0x000fea000383ffff */
.L_x_111:
[----:B-1----:R1:W2:Y:S02]  /*a010*/  SYNCS.PHASECHK.TRANS64.TRYWAIT P1, [R0+URZ+0x380], R2 ;  /* 0x00038002000075a7 */ /* 0x0022a400080211ff */
[----:B--2---:R-:W-:Y:S05]  /*a020*/  @!P1 NANOSLEEP.SYNCS 0x989680 ;  /* 0x009896800000995d */ /* 0x004fea0003900000 */
[----:B------:R-:W2:Y:S02]  /*a030*/  @!P1 SYNCS.PHASECHK.TRANS64 P1, [R0+URZ+0x380], R2 ;  /* 0x00038002000095a7 */ /* 0x000ea400080210ff */
[----:B--2---:R-:W-:Y:S05]  /*a040*/  @!P1 BRA `(.L_x_111) ;  /* 0xfffffffc00f09947 */ /* 0x004fea000383ffff */
[----:B------:R-:W-:Y:S05]  /*a050*/  BRA `(.L_x_268) ;  /* 0xffffffb400587947 */ /* 0x000fea000383ffff */
.L_x_112:
[----:B------:R-:W-:-:S07]  /*a060*/  MOV R2, UR19 ;  /* 0x0000001300027c02 */ /* 0x000fce0008000f00 */
.L_x_269:
[----:B-1----:R1:W2:Y:S02]  /*a070*/  SYNCS.PHASECHK.TRANS64.TRYWAIT P0, [R2+URZ+0x3c0], R0 ;  /* 0x0003c000020075a7 */ /* 0x0022a400080011ff */
[----:B--2---:R-:W-:Y:S05]  /*a080*/  @!P0 NANOSLEEP.SYNCS 0x989680 ;  /* 0x009896800000895d */ /* 0x004fea0003900000 */
[----:B------:R-:W2:Y:S02]  /*a090*/  @!P0 SYNCS.PHASECHK.TRANS64 P0, [R2+URZ+0x3c0], R0 ;  /* 0x0003c000020085a7 */ /* 0x000ea400080010ff */
[----:B--2---:R-:W-:Y:S05]  /*a0a0*/  @!P0 BRA `(.L_x_269) ;  /* 0xfffffffc00f08947 */ /* 0x004fea000383ffff */
[----:B------:R-:W-:Y:S05]  /*a0b0*/  BRA `(.L_x_270) ;  /* 0xffffffb4008c7947 */ /* 0x000fea000383ffff */
.L_x_115:
[----:B------:R-:W-:Y:S07]  /*a0c0*/  MOV R0, UR6 ;  /* 0x0000000600007c02 */ /* 0x000fee0008000f00 */
.L_x_271:
[----:B-1----:R1:W2:Y:S02]  /*a0d0*/  SYNCS.PHASECHK.TRANS64.TRYWAIT P0, [R0+URZ], R2 ;  /* 0x00000002000075a7 */ /* 0x0022a400080011ff */
[----:B--2---:R-:W-:Y:S05]  /*a0e0*/  @!P0 NANOSLEEP.SYNCS 0x989680 ;  /* 0x009896800000895d */ /* 0x004fea0003900000 */
[----:B------:R-:W2:Y:S02]  /*a0f0*/  @!P0 SYNCS.PHASECHK.TRANS64 P0, [R0+URZ], R2 ;  /* 0x00000002000085a7 */ /* 0x000ea400080010ff */
[----:B--2---:R-:W-:Y:S05]  /*a100*/  @!P0 BRA `(.L_x_271) ;  /* 0xfffffffc00f08947 */ /* 0x004fea000383ffff */
[----:B------:R-:W-:Y:S05]  /*a110*/  BRA `(.L_x_114) ;  /* 0xffffffb400c47947 */ /* 0x000fea000383ffff */
.L_x_118:
[----:B------:R-:W-:-:S07]  /*a120*/  MOV R0, UR4 ;  /* 0x0000000400007c02 */ /* 0x000fce0008000f00 */
.L_x_272:
[----:B--2---:R2:W4:Y:S02]  /*a130*/  SYNCS.PHASECHK.TRANS64.TRYWAIT P0, [R0+URZ], R2 ;  /* 0x00000002000075a7 */ /* 0x00452400080011ff */
[----:B----4-:R-:W-:Y:S05]  /*a140*/  @!P0 NANOSLEEP.SYNCS 0x989680 ;  /* 0x009896800000895d */ /* 0x010fea0003900000 */
[----:B------:R-:W4:Y:S02]  /*a150*/  @!P0 SYNCS.PHASECHK.TRANS64 P0, [R0+URZ], R2 ;  /* 0x00000002000085a7 */ /* 0x000f2400080010ff */
[----:B----4-:R-:W-:Y:S05]  /*a160*/  @!P0 BRA `(.L_x_272) ;  /* 0xfffffffc00f08947 */ /* 0x010fea000383ffff */
[----:B------:R-:W-:Y:S05]  /*a170*/  BRA `(.L_x_273) ;  /* 0xffffffb800647947 */ /* 0x000fea000383ffff */
.L_x_119:
[----:B------:R-:W-:-:S07]  /*a180*/  MOV R0, UR5 ;  /* 0x0000000500007c02 */ /* 0x000fce0008000f00 */
.L_x_274:
[----:B-1----:R1:W2:Y:S02]  /*a190*/  SYNCS.PHASECHK.TRANS64.TRYWAIT P0, [R0+URZ], R3 ;  /* 0x00000003000075a7 */ /* 0x0022a400080011ff */
[----:B--2---:R-:W-:Y:S05]  /*a1a0*/  @!P0 NANOSLEEP.SYNCS 0x989680 ;  /* 0x009896800000895d */ /* 0x004fea0003900000 */
[----:B------:R-:W2:Y:S02]  /*a1b0*/  @!P0 SYNCS.PHASECHK.TRANS64 P0, [R0+URZ], R3 ;  /* 0x00000003000085a7 */ /* 0x000ea400080010ff */
[----:B--2---:R-:W-:Y:S05]  /*a1c0*/  @!P0 BRA `(.L_x_274) ;  /* 0xfffffffc00f08947 */ /* 0x004fea000383ffff */
[----:B------:R-:W-:Y:S05]  /*a1d0*/  BRA `(.L_x_275) ;  /* 0xffffffb800707947 */ /* 0x000fea000383ffff */
.L_x_120:
[----:B------:R-:W-:-:S07]  /*a1e0*/  MOV R0, UR5 ;  /* 0x0000000500007c02 */ /* 0x000fce0008000f00 */
.L_x_276:
[----:B-1----:R1:W2:Y:S02]  /*a1f0*/  SYNCS.PHASECHK.TRANS64.TRYWAIT P0, [R0+URZ], R3 ;  /* 0x00000003000075a7 */ /* 0x0022a400080011ff */
[----:B--2---:R-:W-:Y:S05]  /*a200*/  @!P0 NANOSLEEP.SYNCS 0x989680 ;  /* 0x009896800000895d */ /* 0x004fea0003900000 */
[----:B------:R-:W2:Y:S02]  /*a210*/  @!P0 SYNCS.PHASECHK.TRANS64 P0, [R0+URZ], R3 ;  /* 0x00000003000085a7 */ /* 0x000ea400080010ff */
[----:B--2---:R-:W-:Y:S05]  /*a220*/  @!P0 BRA `(.L_x_276) ;  /* 0xfffffffc00f08947 */ /* 0x004fea000383ffff */
[----:B------:R-:W-:Y:S05]  /*a230*/  BRA `(.L_x_277) ;  /* 0xffffffb8007c7947 */ /* 0x000fea000383ffff */
.L_x_121:
[----:B-1----:R-:W-:-:S07]  /*a240*/  MOV R0, UR4 ;  /* 0x0000000400007c02 */ /* 0x002fce0008000f00 */
.L_x_278:
[----:B-1----:R1:W2:Y:S02]  /*a250*/  SYNCS.PHASECHK.TRANS64.TRYWAIT P0, [R0+URZ], R2 ;  /* 0x00000002000075a7 */ /* 0x0022a400080011ff */
[----:B--2---:R-:W-:Y:S05]  /*a260*/  @!P0 NANOSLEEP.SYNCS 0x989680 ;  /* 0x009896800000895d */ /* 0x004fea0003900000 */
[----:B------:R-:W2:Y:S02]  /*a270*/  @!P0 SYNCS.PHASECHK.TRANS64 P0, [R0+URZ], R2 ;  /* 0x00000002000085a7 */ /* 0x000ea400080010ff */
[----:B--2---:R-:W-:Y:S05]  /*a280*/  @!P0 BRA `(.L_x_278) ;  /* 0xfffffffc00f08947 */ /* 0x004fea000383ffff */
[----:B------:R-:W-:Y:S05]  /*a290*/  BRA `(.L_x_279) ;  /* 0xffffffb800887947 */ /* 0x000fea000383ffff */
.L_x_126:
[----:B--2---:R2:W3:Y:S02]  /*a2a0*/  SYNCS.PHASECHK.TRANS64.TRYWAIT P0, [R12+URZ+0x380], R0 ;  /* 0x000380000c0075a7 */ /* 0x0044e400080011ff */
[----:B---3--:R-:W-:Y:S05]  /*a2b0*/  @!P0 NANOSLEEP.SYNCS 0x989680 ;  /* 0x009896800000895d */ /* 0x008fea0003900000 */
[----:B------:R-:W3:Y:S02]  /*a2c0*/  @!P0 SYNCS.PHASECHK.TRANS64 P0, [R12+URZ+0x380], R0 ;  /* 0x000380000c0085a7 */ /* 0x000ee400080010ff */
[----:B---3--:R-:W-:Y:S05]  /*a2d0*/  @!P0 BRA `(.L_x_126) ;  /* 0xfffffffc00f08947 */ /* 0x008fea000383ffff */
[----:B------:R-:W-:Y:S05]  /*a2e0*/  BRA `(.L_x_280) ;  /* 0xffffffbc009c7947 */ /* 0x000fea000383ffff */
.L_x_129:
[----:B-1----:R-:W-:Y:S07]  /*a2f0*/  MOV R0, UR17 ;  /* 0x0000001100007c02 */ /* 0x002fee0008000f00 */
.L_x_281:
[----:B-1----:R1:W2:Y:S02]  /*a300*/  SYNCS.PHASECHK.TRANS64.TRYWAIT P2, [R0+URZ+0x378], R8 ;  /* 0x00037808000075a7 */ /* 0x0022a400080411ff */
[----:B--2---:R-:W-:Y:S05]  /*a310*/  @!P2 NANOSLEEP.SYNCS 0x989680 ;  /* 0x009896800000a95d */ /* 0x004fea0003900000 */
[----:B------:R-:W2:Y:S02]  /*a320*/  @!P2 SYNCS.PHASECHK.TRANS64 P2, [R0+URZ+0x378], R8 ;  /* 0x000378080000a5a7 */ /* 0x000ea400080410ff */
[----:B--2---:R-:W-:Y:S05]  /*a330*/  @!P2 BRA `(.L_x_281) ;  /* 0xfffffffc00f0a947 */ /* 0x004fea000383ffff */
[----:B------:R-:W-:Y:S05]  /*a340*/  BRA `(.L_x_128) ;  /* 0xffffffc000fc7947 */ /* 0x000fea000383ffff */
.L_x_132:
[----:B-1----:R-:W-:Y:S07]  /*a350*/  MOV R0, UR17 ;  /* 0x0000001100007c02 */ /* 0x002fee0008000f00 */
.L_x_282:
[----:B-1----:R1:W2:Y:S02]  /*a360*/  SYNCS.PHASECHK.TRANS64.TRYWAIT P0, [R0+URZ+0x368], R6 ;  /* 0x00036806000075a7 */ /* 0x0022a400080011ff */
[----:B--2---:R-:W-:Y:S05]  /*a370*/  @!P0 NANOSLEEP.SYNCS 0x989680 ;  /* 0x009896800000895d */ /* 0x004fea0003900000 */
[----:B------:R-:W2:Y:S02]  /*a380*/  @!P0 SYNCS.PHASECHK.TRANS64 P0, [R0+URZ+0x368], R6 ;  /* 0x00036806000085a7 */ /* 0x000ea400080010ff */
[----:B--2---:R-:W-:Y:S05]  /*a390*/  @!P0 BRA `(.L_x_282) ;  /* 0xfffffffc00f08947 */ /* 0x004fea000383ffff */
[----:B------:R-:W-:Y:S05]  /*a3a0*/  BRA `(.L_x_283) ;  /* 0xffffffc4004c7947 */ /* 0x000fea000383ffff */
.L_x_135:
[----:B---3--:R3:W1:Y:S02]  /*a3b0*/  SYNCS.PHASECHK.TRANS64.TRYWAIT P0, [R3+URZ+0x380], R0 ;  /* 0x00038000030075a7 */ /* 0x00866400080011ff */
[----:B-1----:R-:W-:Y:S05]  /*a3c0*/  @!P0 NANOSLEEP.SYNCS 0x989680 ;  /* 0x009896800000895d */ /* 0x002fea0003900000 */
[----:B------:R-:W1:Y:S02]  /*a3d0*/  @!P0 SYNCS.PHASECHK.TRANS64 P0, [R3+URZ+0x380], R0 ;  /* 0x00038000030085a7 */ /* 0x000e6400080010ff */
[----:B-1----:R-:W-:Y:S05]  /*a3e0*/  @!P0 BRA `(.L_x_135) ;  /* 0xfffffffc00f08947 */ /* 0x002fea000383ffff */
[----:B------:R-:W-:Y:S05]  /*a3f0*/  BRA `(.L_x_284) ;  /* 0xffffffc800987947 */ /* 0x000fea000383ffff */
.L_x_146:
[----:B-1----:R-:W-:Y:S04]  /*a400*/  MOV R0, UR44 ;  /* 0x0000002c00007c02 */ /* 0x002fe80008000f00 */
[----:B------:R1:W2:Y:S03]  /*a410*/  SYNCS.PHASECHK.TRANS64.TRYWAIT P1, [R0+URZ+0x360], R4 ;  /* 0x00036004000075a7 */ /* 0x0002a600080211ff */
[----:B--2---:R-:W-:Y:S05]  /*a420*/  @!P1 NANOSLEEP.SYNCS 0x989680 ;  /* 0x009896800000995d */ /* 0x004fea0003900000 */
[----:B------:R-:W2:Y:S02]  /*a430*/  @!P1 SYNCS.PHASECHK.TRANS64 P1, [R0+URZ+0x360], R4 ;  /* 0x00036004000095a7 */ /* 0x000ea400080210ff */
[----:B--2---:R-:W-:Y:S05]  /*a440*/  @!P1 BRA `(.L_x_146) ;  /* 0xfffffffc00ec9947 */ /* 0x004fea000383ffff */
[----:B------:R-:W-:Y:S05]  /*a450*/  BRA `(.L_x_145) ;  /* 0xffffffd400e87947 */ /* 0x000fea000383ffff */
.L_x_148:
[----:B------:R1:W1:Y:S02]  /*a460*/  SYNCS.PHASECHK.TRANS64.TRYWAIT P1, [R22+URZ+0x3a0], R3 ;  /* 0x0003a003160075a7 */ /* 0x00026400080211ff */
[----:B-1----:R-:W-:Y:S05]  /*a470*/  @!P1 NANOSLEEP.SYNCS 0x989680 ;  /* 0x009896800000995d */ /* 0x002fea0003900000 */
[----:B------:R-:W1:Y:S02]  /*a480*/  @!P1 SYNCS.PHASECHK.TRANS64 P1, [R22+URZ+0x3a0], R3 ;  /* 0x0003a003160095a7 */ /* 0x000e6400080210ff */
[----:B-1----:R-:W-:Y:S05]  /*a490*/  @!P1 BRA `(.L_x_148) ;  /* 0xfffffffc00f09947 */ /* 0x002fea000383ffff */
[----:B------:R-:W-:Y:S05]  /*a4a0*/  BRA `(.L_x_147) ;  /* 0xffffffd800247947 */ /* 0x000fea000383ffff */
        .weak           $__internal_0_$__cuda_sm10x_tcgen05_guardrail_trap_col_being_dealloced_not_returned_by_alloc
        .type           $__internal_0_$__cuda_sm10x_tcgen05_guardrail_trap_col_being_dealloced_not_returned_by_alloc,@function
        .size           $__internal_0_$__cuda_sm10x_tcgen05_guardrail_trap_col_being_dealloced_not_returned_by_alloc,($__internal_1_$__cuda_sm10x_tcgen05_guardrail_trap_phase_invalid_during_alloc - $__internal_0_$__cuda_sm10x_tcgen05_guardrail_trap_col_being_dealloced_not_returned_by_alloc)
$__internal_0_$__cuda_sm10x_tcgen05_guardrail_trap_col_being_dealloced_not_returned_by_alloc:
[----:B------:R-:W-:Y:S05]  /*a4b0*/  BPT.TRAP 0x1 ;  /* 0x000000040000795c */ /* 0x000fea0000300000 */
[----:B------:R-:W-:-:S04]  /*a4c0*/  HFMA2 R3, -RZ, RZ, 0, 0 ;  /* 0x00000000ff037431 */ /* 0x000fc800000001ff */
[----:B------:R-:W-:Y:S05]  /*a4d0*/  RET.REL.NODEC R2 `(_ZN7cutlass13device_kernelINS_4gemm6kernel13GemmUniversalIN4cute5tupleIJiiiiEEENS1_10collective13CollectiveMmaINS1_35MainloopSm100TmaUmmaWarpSpecializedILi54ELi2ELi4ENS5_IJNS4_1CILi1EEENSA_ILi4EEESB_EEEEENS5_IJNSA_ILi64EEESF_NSA_ILi32EEEEEENS_12float_e5m2_tENS5_IJlSB_lEEESI_SJ_NS4_8TiledMMAINS4_8MMA_AtomIJNS4_10MMA_TraitsINS4_19SM100_MMA_F8F6F4_SSEJSI_SI_fSF_SF_NS4_17integral_constantINS4_4UMMA5MajorELSQ_0EEESR_NSO_INSP_7ScaleInELSS_0EEEST_EEEEEENS4_6LayoutINS5_IJSB_SB_SB_EEENS5_IJNSA_ILi0EEESY_SY_EEEEENS5_IJNS4_10UnderscoreES11_S11_EEEEENS4_23SM90_TMA_LOAD_MULTICASTENS4_14ComposedLayoutINS4_7SwizzleILi1ELi4ELi3EEENS4_18smem_ptr_flag_bitsILi8EEENSW_INS5_IJNSA_ILi8EEESG_EEENS5_IJSG_SB_EEEEEEEvNS4_8identityENS4_13SM90_TMA_LOADES1E_vS1F_EENS_8epilogue10collective18CollectiveEpilogueINS1I_23Sm100TmaWarpSpecializedILi1ELi1ELi32ELb0ELb0EEEJSH_NS5_IJNSW_ISF_SB_EES1N_EEESI_SJ_SI_SJ_NS1I_6fusion15FusionCallbacksIS1M_NS1P_17LinearCombinationISI_fSI_fLNS_15FloatRoundStyleE2EEESH_S1O_JEEENS4_5SM1004TMEM4LOAD26SM100_TMEM_LOAD_16dp32b32xES1G_NS15_INS16_ILi2ELi4ELi3EEES19_NSW_INS5_IJS1A_SF_EEENS5_IJSF_SB_EEEEEEENS4_39AutoVectorizingCopyWithAssumedAlignmentILi128EEENS4_14SM90_TMA_STOREES23_S25_S25_EEEvvEEEEvNT_6ParamsE) ;  /* 0xffffff5802c87950 */ /* 0x000fea0003c3ffff */
        .weak           $__internal_1_$__cuda_sm10x_tcgen05_guardrail_trap_phase_invalid_during_alloc
        .type           $__internal_1_$__cuda_sm10x_tcgen05_guardrail_trap_phase_invalid_during_alloc,@function
        .size           $__internal_1_$__cuda_sm10x_tcgen05_guardrail_trap_phase_invalid_during_alloc,($__internal_2_$__cuda_sm10x_tcgen05_guardrail_trap_unallocated_columns_being_dealloced - $__internal_1_$__cuda_sm10x_tcgen05_guardrail_trap_phase_invalid_during_alloc)
$__internal_1_$__cuda_sm10x_tcgen05_guardrail_trap_phase_invalid_during_alloc:
[----:B------:R-:W-:Y:S05]  /*a4e0*/  BPT.TRAP 0x1 ;  /* 0x000000040000795c */ /* 0x000fea0000300000 */
[----:B------:R-:W-:-:S04]  /*a4f0*/  MOV R5, 0x0 ;  /* 0x0000000000057802 */ /* 0x000fc80000000f00 */
[----:B------:R-:W-:Y:S05]  /*a500*/  RET.REL.NODEC R4 `(_ZN7cutlass13device_kernelINS_4gemm6kernel13GemmUniversalIN4cute5tupleIJiiiiEEENS1_10collective13CollectiveMmaINS1_35MainloopSm100TmaUmmaWarpSpecializedILi54ELi2ELi4ENS5_IJNS4_1CILi1EEENSA_ILi4EEESB_EEEEENS5_IJNSA_ILi64EEESF_NSA_ILi32EEEEEENS_12float_e5m2_tENS5_IJlSB_lEEESI_SJ_NS4_8TiledMMAINS4_8MMA_AtomIJNS4_10MMA_TraitsINS4_19SM100_MMA_F8F6F4_SSEJSI_SI_fSF_SF_NS4_17integral_constantINS4_4UMMA5MajorELSQ_0EEESR_NSO_INSP_7ScaleInELSS_0EEEST_EEEEEENS4_6LayoutINS5_IJSB_SB_SB_EEENS5_IJNSA_ILi0EEESY_SY_EEEEENS5_IJNS4_10UnderscoreES11_S11_EEEEENS4_23SM90_TMA_LOAD_MULTICASTENS4_14ComposedLayoutINS4_7SwizzleILi1ELi4ELi3EEENS4_18smem_ptr_flag_bitsILi8EEENSW_INS5_IJNSA_ILi8EEESG_EEENS5_IJSG_SB_EEEEEEEvNS4_8identityENS4_13SM90_TMA_LOADES1E_vS1F_EENS_8epilogue10collective18CollectiveEpilogueINS1I_23Sm100TmaWarpSpecializedILi1ELi1ELi32ELb0ELb0EEEJSH_NS5_IJNSW_ISF_SB_EES1N_EEESI_SJ_SI_SJ_NS1I_6fusion15FusionCallbacksIS1M_NS1P_17LinearCombinationISI_fSI_fLNS_15FloatRoundStyleE2EEESH_S1O_JEEENS4_5SM1004TMEM4LOAD26SM100_TMEM_LOAD_16dp32b32xES1G_NS15_INS16_ILi2ELi4ELi3EEES19_NSW_INS5_IJS1A_SF_EEENS5_IJSF_SB_EEEEEEENS4_39AutoVectorizingCopyWithAssumedAlignmentILi128EEENS4_14SM90_TMA_STOREES23_S25_S25_EEEvvEEEEvNT_6ParamsE) ;  /* 0xffffff5804bc7950 */ /* 0x000fea0003c3ffff */
        .weak           $__internal_2_$__cuda_sm10x_tcgen05_guardrail_trap_unallocated_columns_being_dealloced
        .type           $__internal_2_$__cuda_sm10x_tcgen05_guardrail_trap_unallocated_columns_being_dealloced,@function
        .size           $__internal_2_$__cuda_sm10x_tcgen05_guardrail_trap_unallocated_columns_being_dealloced,(.L_x_286 - $__internal_2_$__cuda_sm10x_tcgen05_guardrail_trap_unallocated_columns_being_dealloced)
$__internal_2_$__cuda_sm10x_tcgen05_guardrail_trap_unallocated_columns_being_dealloced:
[----:B------:R-:W-:Y:S05]  /*a510*/  BPT.TRAP 0x1 ;  /* 0x000000040000795c */ /* 0x000fea0000300000 */
[----:B------:R-:W-:-:S04]  /*a520*/  HFMA2 R3, -RZ, RZ, 0, 0 ;  /* 0x00000000ff037431 */ /* 0x000fc800000001ff */
[----:B------:R-:W-:Y:S05]  /*a530*/  RET.REL.NODEC R2 `(_ZN7cutlass13device_kernelINS_4gemm6kernel13GemmUniversalIN4cute5tupleIJiiiiEEENS1_10collective13CollectiveMmaINS1_35MainloopSm100TmaUmmaWarpSpecializedILi54ELi2ELi4ENS5_IJNS4_1CILi1EEENSA_ILi4EEESB_EEEEENS5_IJNSA_ILi64EEESF_NSA_ILi32EEEEEENS_12float_e5m2_tENS5_IJlSB_lEEESI_SJ_NS4_8TiledMMAINS4_8MMA_AtomIJNS4_10MMA_TraitsINS4_19SM100_MMA_F8F6F4_SSEJSI_SI_fSF_SF_NS4_17integral_constantINS4_4UMMA5MajorELSQ_0EEESR_NSO_INSP_7ScaleInELSS_0EEEST_EEEEEENS4_6LayoutINS5_IJSB_SB_SB_EEENS5_IJNSA_ILi0EEESY_SY_EEEEENS5_IJNS4_10UnderscoreES11_S11_EEEEENS4_23SM90_TMA_LOAD_MULTICASTENS4_14ComposedLayoutINS4_7SwizzleILi1ELi4ELi3EEENS4_18smem_ptr_flag_bitsILi8EEENSW_INS5_IJNSA_ILi8EEESG_EEENS5_IJSG_SB_EEEEEEEvNS4_8identityENS4_13SM90_TMA_LOADES1E_vS1F_EENS_8epilogue10collective18CollectiveEpilogueINS1I_23Sm100TmaWarpSpecializedILi1ELi1ELi32ELb0ELb0EEEJSH_NS5_IJNSW_ISF_SB_EES1N_EEESI_SJ_SI_SJ_NS1I_6fusion15FusionCallbacksIS1M_NS1P_17LinearCombinationISI_fSI_fLNS_15FloatRoundStyleE2EEESH_S1O_JEEENS4_5SM1004TMEM4LOAD26SM100_TMEM_LOAD_16dp32b32xES1G_NS15_INS16_ILi2ELi4ELi3EEES19_NSW_INS5_IJS1A_SF_EEENS5_IJSF_SB_EEEEEEENS4_39AutoVectorizingCopyWithAssumedAlignmentILi128EEENS4_14SM90_TMA_STOREES23_S25_S25_EEEvvEEEEvNT_6ParamsE) ;  /* 0xffffff5802b07950 */ /* 0x000fea0003c3ffff */
.L_x_285:
[----:B------:R-:W-:-:S00]  /*a540*/  BRA `(.L_x_285) ;  /* 0xfffffffc00fc7947 */ /* 0x000fc0000383ffff */
[----:B------:R-:W-:-:S00]  /*a550*/  NOP ;  /* 0x0000000000007918 */ /* 0x000fc00000000000 */
        /* <DEDUP_REMOVED lines=10> */
.L_x_286:


//--------------------- .nv.global.init           --------------------------
	.section	.nv.global.init,"aw",@progbits
.nv.global.init:
	.type		$str$27,@object
	.size		$str$27,($str$28 - $str$27)
$str$27:
        /*0000*/ 	.byte	0x28, 0x61, 0x64, 0x64, 0x72, 0x65, 0x73, 0x73, 0x20, 0x26, 0x20, 0x6d, 0x61, 0x73, 0x6b, 0x29
        /*0010*/ 	.byte	0x20, 0x3d, 0x3d, 0x20, 0x30, 0x00
	.type		$str$28,@object
	.size		$str$28,($str$26 - $str$28)
$str$28:
        /*0016*/ 	.byte	0x2f, 0x74, 0x6d, 0x70, 0x2f, 0x63, 0x75, 0x74, 0x6c, 0x61, 0x73, 0x73, 0x5f, 0x73, 0x77, 0x65
        /*0026*/ 	.byte	0x65, 0x70, 0x5f, 0x73, 0x72, 0x63, 0x2f, 0x69, 0x6e, 0x63, 0x6c, 0x75, 0x64, 0x65, 0x2f, 0x63
        /*0036*/ 	.byte	0x75, 0x74, 0x65, 0x2f, 0x70, 0x6f, 0x69, 0x6e, 0x74, 0x65, 0x72, 0x5f, 0x66, 0x6c, 0x61, 0x67
        /*0046*/ 	.byte	0x67, 0x65, 0x64, 0x2e, 0x68, 0x70, 0x70, 0x00
	.type		$str$26,@object
	.size		$str$26,($str$25 - $str$26)
$str$26:
        /*004e*/ 	.byte	0x2f, 0x74, 0x6d, 0x70, 0x2f, 0x63, 0x75, 0x74, 0x6c, 0x61, 0x73, 0x73, 0x5f, 0x73, 0x77, 0x65
        /*005e*/ 	.byte	0x65, 0x70, 0x5f, 0x73, 0x72, 0x63, 0x2f, 0x69, 0x6e, 0x63, 0x6c, 0x75, 0x64, 0x65, 0x2f, 0x63
        /*006e*/ 	.byte	0x75, 0x74, 0x65, 0x2f, 0x61, 0x74, 0x6f, 0x6d, 0x2f, 0x63, 0x6f, 0x70, 0x79, 0x5f, 0x74, 0x72
        /*007e*/ 	.byte	0x61, 0x69, 0x74, 0x73, 0x5f, 0x73, 0x6d, 0x31, 0x30, 0x30, 0x2e, 0x68, 0x70, 0x70, 0x00
	.type		$str$25,@object
	.size		$str$25,(__unnamed_1 - $str$25)
$str$25:
        /*008d*/ 	.byte	0x28, 0x28, 0x75, 0x69, 0x6e, 0x74, 0x33, 0x32, 0x5f, 0x74, 0x28, 0x74, 0x68, 0x72, 0x65, 0x61
        /*009d*/ 	.byte	0x64, 0x49, 0x64, 0x78, 0x2e, 0x78, 0x29, 0x20, 0x2f, 0x20, 0x33, 0x32, 0x29, 0x20, 0x25, 0x20
        /*00ad*/ 	.byte	0x34, 0x29, 0x20, 0x3d, 0x3d, 0x20, 0x28, 0x28, 0x28, 0x74, 0x6d, 0x65, 0x6d, 0x5f, 0x61, 0x64
        /*00bd*/ 	.byte	0x64, 0x72, 0x20, 0x3e, 0x3e, 0x20, 0x31, 0x36, 0x29, 0x20, 0x2f, 0x20, 0x33, 0x32, 0x29, 0x20
        /*00cd*/ 	.byte	0x25, 0x20, 0x34, 0x29, 0x00
	.type		__unnamed_1,@object
	.size		__unnamed_1,(__unnamed_2 - __unnamed_1)
__unnamed_1:
        /*00d2*/ 	.byte	0x61, 0x75, 0x74, 0x6f, 0x20, 0x63, 0x75, 0x74, 0x65, 0x3a, 0x3a, 0x61, 0x73, 0x5f, 0x70, 0x6f
        /* <DEDUP_REMOVED lines=24> */
        /*0262*/ 	.byte	0x3c, 0x34, 0x30, 0x39, 0x36, 0x3e, 0x3e, 0x3e, 0x3e, 0x5d, 0x00
	.type		__unnamed_2,@object
	.size		__unnamed_2,(.L_2 - __unnamed_2)
__unnamed_2:
        /* <DEDUP_REMOVED lines=40> */
        /*04ed*/ 	.byte	0x74, 0x65, 0x3a, 0x3a, 0x43, 0x3c, 0x30, 0x3e, 0x3e, 0x3e, 0x3e, 0x5d, 0x00
.L_2:


//--------------------- .nv.shared._ZN7cutlass13device_kernelINS_4gemm6kernel13GemmUniversalIN4cute5tupleIJiiiiEEENS1_10collective13CollectiveMmaINS1_35MainloopSm100TmaUmmaWarpSpecializedILi54ELi2ELi4ENS5_IJNS4_1CILi1EEENSA_ILi4EEESB_EEEEENS5_IJNSA_ILi64EEESF_NSA_ILi32EEEEEENS_12float_e5m2_tENS5_IJlSB_lEEESI_SJ_NS4_8TiledMMAINS4_8MMA_AtomIJNS4_10MMA_TraitsINS4_19SM100_MMA_F8F6F4_SSEJSI_SI_fSF_SF_NS4_17integral_constantINS4_4UMMA5MajorELSQ_0EEESR_NSO_INSP_7ScaleInELSS_0EEEST_EEEEEENS4_6LayoutINS5_IJSB_SB_SB_EEENS5_IJNSA_ILi0EEESY_SY_EEEEENS5_IJNS4_10UnderscoreES11_S11_EEEEENS4_23SM90_TMA_LOAD_MULTICASTENS4_14ComposedLayoutINS4_7SwizzleILi1ELi4ELi3EEENS4_18smem_ptr_flag_bitsILi8EEENSW_INS5_IJNSA_ILi8EEESG_EEENS5_IJSG_SB_EEEEEEEvNS4_8identityENS4_13SM90_TMA_LOADES1E_vS1F_EENS_8epilogue10collective18CollectiveEpilogueINS1I_23Sm100TmaWarpSpecializedILi1ELi1ELi32ELb0ELb0EEEJSH_NS5_IJNSW_ISF_SB_EES1N_EEESI_SJ_SI_SJ_NS1I_6fusion15FusionCallbacksIS1M_NS1P_17LinearCombinationISI_fSI_fLNS_15FloatRoundStyleE2EEESH_S1O_JEEENS4_5SM1004TMEM4LOAD26SM100_TMEM_LOAD_16dp32b32xES1G_NS15_INS16_ILi2ELi4ELi3EEES19_NSW_INS5_IJS1A_SF_EEENS5_IJSF_SB_EEEEEEENS4_39AutoVectorizingCopyWithAssumedAlignmentILi128EEENS4_14SM90_TMA_STOREES23_S25_S25_EEEvvEEEEvNT_6ParamsE --------------------------
	.section	.nv.shared._ZN7cutlass13device_kernelINS_4gemm6kernel13GemmUniversalIN4cute5tupleIJiiiiEEENS1_10collective13CollectiveMmaINS1_35MainloopSm100TmaUmmaWarpSpecializedILi54ELi2ELi4ENS5_IJNS4_1CILi1EEENSA_ILi4EEESB_EEEEENS5_IJNSA_ILi64EEESF_NSA_ILi32EEEEEENS_12float_e5m2_tENS5_IJlSB_lEEESI_SJ_NS4_8TiledMMAINS4_8MMA_AtomIJNS4_10MMA_TraitsINS4_19SM100_MMA_F8F6F4_SSEJSI_SI_fSF_SF_NS4_17integral_constantINS4_4UMMA5MajorELSQ_0EEESR_NSO_INSP_7ScaleInELSS_0EEEST_EEEEEENS4_6LayoutINS5_IJSB_SB_SB_EEENS5_IJNSA_ILi0EEESY_SY_EEEEENS5_IJNS4_10UnderscoreES11_S11_EEEEENS4_23SM90_TMA_LOAD_MULTICASTENS4_14ComposedLayoutINS4_7SwizzleILi1ELi4ELi3EEENS4_18smem_ptr_flag_bitsILi8EEENSW_INS5_IJNSA_ILi8EEESG_EEENS5_IJSG_SB_EEEEEEEvNS4_8identityENS4_13SM90_TMA_LOADES1E_vS1F_EENS_8epilogue10collective18CollectiveEpilogueINS1I_23Sm100TmaWarpSpecializedILi1ELi1ELi32ELb0ELb0EEEJSH_NS5_IJNSW_ISF_SB_EES1N_EEESI_SJ_SI_SJ_NS1I_6fusion15FusionCallbacksIS1M_NS1P_17LinearCombinationISI_fSI_fLNS_15FloatRoundStyleE2EEESH_S1O_JEEENS4_5SM1004TMEM4LOAD26SM100_TMEM_LOAD_16dp32b32xES1G_NS15_INS16_ILi2ELi4ELi3EEES19_NSW_INS5_IJS1A_SF_EEENS5_IJSF_SB_EEEEEEENS4_39AutoVectorizingCopyWithAssumedAlignmentILi128EEENS4_14SM90_TMA_STOREES23_S25_S25_EEEvvEEEEvNT_6ParamsE,"aw",@nobits
	.sectionflags	@""
	.align	16
	.zero		1024


//--------------------- .nv.shared.reserved.0     --------------------------
	.section	.nv.shared.reserved.0,"aw",@nobits
	.weak		__nv_reservedSMEM_offset_0_alias
	.size		__nv_reservedSMEM_offset_0_alias, 0, 64
	.other		__nv_reservedSMEM_offset_0_alias,@"STO_CUDA_RESERVED_SHARED STV_DEFAULT"
__nv_reservedSMEM_offset_0_alias:
	.zero		0
.nv.shared.reserved.0:
	.zero		64
	.weak		__nv_reservedSMEM_tcgen05_partition
	.type		__nv_reservedSMEM_tcgen05_partition,@object
	.size		__nv_reservedSMEM_tcgen05_partition,(.L_0 - __nv_reservedSMEM_tcgen05_partition)
__nv_reservedSMEM_tcgen05_partition:
	.zero		32
.L_0:


//--------------------- .nv.global                --------------------------
	.section	.nv.global,"aw",@nobits
.nv.global:
	.type		_ZN40_INTERNAL_8475c379_4_k_cu_b333bcf3_170844cute1_E,@object
	.size		_ZN40_INTERNAL_8475c379_4_k_cu_b333bcf3_170844cute1_E,(_ZN40_INTERNAL_8475c379_4_k_cu_b333bcf3_170844cuda3std3__45__cpo6cbeginE - _ZN40_INTERNAL_8475c379_4_k_cu_b333bcf3_170844cute1_E)
_ZN40_INTERNAL_8475c379_4_k_cu_b333bcf3_170844cute1_E:
	.zero		1
	.type		_ZN40_INTERNAL_8475c379_4_k_cu_b333bcf3_170844cuda3std3__45__cpo6cbeginE,@object
	.size		_ZN40_INTERNAL_8475c379_4_k_cu_b333bcf3_170844cuda3std3__45__cpo6cbeginE,(_ZN40_INTERNAL_8475c379_4_k_cu_b333bcf3_170844cuda3std3__48in_placeE - _ZN40_INTERNAL_8475c379_4_k_cu_b333bcf3_170844cuda3std3__45__cpo6cbeginE)
_ZN40_INTERNAL_8475c379_4_k_cu_b333bcf3_170844cuda3std3__45__cpo6cbeginE:
	.zero		1
	.type		_ZN40_INTERNAL_8475c379_4_k_cu_b333bcf3_170844cuda3std3__48in_placeE,@object
	.size		_ZN40_INTERNAL_8475c379_4_k_cu_b333bcf3_170844cuda3std3__48in_placeE,(_ZN40_INTERNAL_8475c379_4_k_cu_b333bcf3_170844cuda3std6ranges3__45__cpo9iter_moveE - _ZN40_INTERNAL_8475c379_4_k_cu_b333bcf3_170844cuda3std3__48in_placeE)
_ZN40_INTERNAL_8475c379_4_k_cu_b333bcf3_170844cuda3std3__48in_placeE:
	.zero		1
	.type		_ZN40_INTERNAL_8475c379_4_k_cu_b333bcf3_170844cuda3std6ranges3__45__cpo9iter_moveE,@object
	.size		_ZN40_INTERNAL_8475c379_4_k_cu_b333bcf3_170844cuda3std6ranges3__45__cpo9iter_moveE,(_ZN40_INTERNAL_8475c379_4_k_cu_b333bcf3_170844cuda3std3__45__cpo5beginE - _ZN40_INTERNAL_8475c379_4_k_cu_b333bcf3_170844cuda3std6ranges3__45__cpo9iter_moveE)
_ZN40_INTERNAL_8475c379_4_k_cu_b333bcf3_170844cuda3std6ranges3__45__cpo9iter_moveE:
	.zero		1
	.type		_ZN40_INTERNAL_8475c379_4_k_cu_b333bcf3_170844cuda3std3__45__cpo5beginE,@object
	.size		_ZN40_INTERNAL_8475c379_4_k_cu_b333bcf3_170844cuda3std3__45__cpo5beginE,(_ZN40_INTERNAL_8475c379_4_k_cu_b333bcf3_170844cuda3std3__442_GLOBAL__N__8475c379_4_k_cu_b333bcf3_170846ignoreE - _ZN40_INTERNAL_8475c379_4_k_cu_b333bcf3_170844cuda3std3__45__cpo5beginE)
_ZN40_INTERNAL_8475c379_4_k_cu_b333bcf3_170844cuda3std3__45__cpo5beginE:
	.zero		1
	.type		_ZN40_INTERNAL_8475c379_4_k_cu_b333bcf3_170844cuda3std3__442_GLOBAL__N__8475c379_4_k_cu_b333bcf3_170846ignoreE,@object
	.size		_ZN40_INTERNAL_8475c379_4_k_cu_b333bcf3_170844cuda3std3__442_GLOBAL__N__8475c379_4_k_cu_b333bcf3_170846ignoreE,(_ZN40_INTERNAL_8475c379_4_k_cu_b333bcf3_170844cute7productE - _ZN40_INTERNAL_8475c379_4_k_cu_b333bcf3_170844cuda3std3__442_GLOBAL__N__8475c379_4_k_cu_b333bcf3_170846ignoreE)
_ZN40_INTERNAL_8475c379_4_k_cu_b333bcf3_170844cuda3std3__442_GLOBAL__N__8475c379_4_k_cu_b333bcf3_170846ignoreE:
	.zero		1
	.type		_ZN40_INTERNAL_8475c379_4_k_cu_b333bcf3_170844cute7productE,@object
	.size		_ZN40_INTERNAL_8475c379_4_k_cu_b333bcf3_170844cute7productE,(_ZN40_INTERNAL_8475c379_4_k_cu_b333bcf3_170844cuda3std3__45__cpo3endE - _ZN40_INTERNAL_8475c379_4_k_cu_b333bcf3_170844cute7productE)
_ZN40_INTERNAL_8475c379_4_k_cu_b333bcf3_170844cute7productE:
	.zero		1
	.type		_ZN40_INTERNAL_8475c379_4_k_cu_b333bcf3_170844cuda3std3__45__cpo3endE,@object
	.size		_ZN40_INTERNAL_8475c379_4_k_cu_b333bcf3_170844cuda3std3__45__cpo3endE,(_ZN40_INTERNAL_8475c379_4_k_cu_b333bcf3_170844cuda3std3__419piecewise_constructE - _ZN40_INTERNAL_8475c379_4_k_cu_b333bcf3_170844cuda3std3__45__cpo3endE)
_ZN40_INTERNAL_8475c379_4_k_cu_b333bcf3_170844cuda3std3__45__cpo3endE:
	.zero		1
	.type		_ZN40_INTERNAL_8475c379_4_k_cu_b333bcf3_170844cuda3std3__419piecewise_constructE,@object
	.size		_ZN40_INTERNAL_8475c379_4_k_cu_b333bcf3_170844cuda3std3__419piecewise_constructE,(_ZN40_INTERNAL_8475c379_4_k_cu_b333bcf3_170844cuda3std3__45__cpo4cendE - _ZN40_INTERNAL_8475c379_4_k_cu_b333bcf3_170844cuda3std3__419piecewise_constructE)
_ZN40_INTERNAL_8475c379_4_k_cu_b333bcf3_170844cuda3std3__419piecewise_constructE:
	.zero		1
	.type		_ZN40_INTERNAL_8475c379_4_k_cu_b333bcf3_170844cuda3std3__45__cpo4cendE,@object
	.size		_ZN40_INTERNAL_8475c379_4_k_cu_b333bcf3_170844cuda3std3__45__cpo4cendE,(_ZN40_INTERNAL_8475c379_4_k_cu_b333bcf3_170844cuda3std6ranges3__45__cpo4swapE - _ZN40_INTERNAL_8475c379_4_k_cu_b333bcf3_170844cuda3std3__45__cpo4cendE)
_ZN40_INTERNAL_8475c379_4_k_cu_b333bcf3_170844cuda3std3__45__cpo4cendE:
	.zero		1
	.type		_ZN40_INTERNAL_8475c379_4_k_cu_b333bcf3_170844cuda3std6ranges3__45__cpo4swapE,@object
	.size		_ZN40_INTERNAL_8475c379_4_k_cu_b333bcf3_170844cuda3std6ranges3__45__cpo4swapE,(.L_10 - _ZN40_INTERNAL_8475c379_4_k_cu_b333bcf3_170844cuda3std6ranges3__45__cpo4swapE)
_ZN40_INTERNAL_8475c379_4_k_cu_b333bcf3_170844cuda3std6ranges3__45__cpo4swapE:
	.zero		1
.L_10:


//--------------------- .nv.constant0._ZN7cutlass13device_kernelINS_4gemm6kernel13GemmUniversalIN4cute5tupleIJiiiiEEENS1_10collective13CollectiveMmaINS1_35MainloopSm100TmaUmmaWarpSpecializedILi54ELi2ELi4ENS5_IJNS4_1CILi1EEENSA_ILi4EEESB_EEEEENS5_IJNSA_ILi64EEESF_NSA_ILi32EEEEEENS_12float_e5m2_tENS5_IJlSB_lEEESI_SJ_NS4_8TiledMMAINS4_8MMA_AtomIJNS4_10MMA_TraitsINS4_19SM100_MMA_F8F6F4_SSEJSI_SI_fSF_SF_NS4_17integral_constantINS4_4UMMA5MajorELSQ_0EEESR_NSO_INSP_7ScaleInELSS_0EEEST_EEEEEENS4_6LayoutINS5_IJSB_SB_SB_EEENS5_IJNSA_ILi0EEESY_SY_EEEEENS5_IJNS4_10UnderscoreES11_S11_EEEEENS4_23SM90_TMA_LOAD_MULTICASTENS4_14ComposedLayoutINS4_7SwizzleILi1ELi4ELi3EEENS4_18smem_ptr_flag_bitsILi8EEENSW_INS5_IJNSA_ILi8EEESG_EEENS5_IJSG_SB_EEEEEEEvNS4_8identityENS4_13SM90_TMA_LOADES1E_vS1F_EENS_8epilogue10collective18CollectiveEpilogueINS1I_23Sm100TmaWarpSpecializedILi1ELi1ELi32ELb0ELb0EEEJSH_NS5_IJNSW_ISF_SB_EES1N_EEESI_SJ_SI_SJ_NS1I_6fusion15FusionCallbacksIS1M_NS1P_17LinearCombinationISI_fSI_fLNS_15FloatRoundStyleE2EEESH_S1O_JEEENS4_5SM1004TMEM4LOAD26SM100_TMEM_LOAD_16dp32b32xES1G_NS15_INS16_ILi2ELi4ELi3EEES19_NSW_INS5_IJS1A_SF_EEENS5_IJSF_SB_EEEEEEENS4_39AutoVectorizingCopyWithAssumedAlignmentILi128EEENS4_14SM90_TMA_STOREES23_S25_S25_EEEvvEEEEvNT_6ParamsE --------------------------
	.section	.nv.constant0._ZN7cutlass13device_kernelINS_4gemm6kernel13GemmUniversalIN4cute5tupleIJiiiiEEENS1_10collective13CollectiveMmaINS1_35MainloopSm100TmaUmmaWarpSpecializedILi54ELi2ELi4ENS5_IJNS4_1CILi1EEENSA_ILi4EEESB_EEEEENS5_IJNSA_ILi64EEESF_NSA_ILi32EEEEEENS_12float_e5m2_tENS5_IJlSB_lEEESI_SJ_NS4_8TiledMMAINS4_8MMA_AtomIJNS4_10MMA_TraitsINS4_19SM100_MMA_F8F6F4_SSEJSI_SI_fSF_SF_NS4_17integral_constantINS4_4UMMA5MajorELSQ_0EEESR_NSO_INSP_7ScaleInELSS_0EEEST_EEEEEENS4_6LayoutINS5_IJSB_SB_SB_EEENS5_IJNSA_ILi0EEESY_SY_EEEEENS5_IJNS4_10UnderscoreES11_S11_EEEEENS4_23SM90_TMA_LOAD_MULTICASTENS4_14ComposedLayoutINS4_7SwizzleILi1ELi4ELi3EEENS4_18smem_ptr_flag_bitsILi8EEENSW_INS5_IJNSA_ILi8EEESG_EEENS5_IJSG_SB_EEEEEEEvNS4_8identityENS4_13SM90_TMA_LOADES1E_vS1F_EENS_8epilogue10collective18CollectiveEpilogueINS1I_23Sm100TmaWarpSpecializedILi1ELi1ELi32ELb0ELb0EEEJSH_NS5_IJNSW_ISF_SB_EES1N_EEESI_SJ_SI_SJ_NS1I_6fusion15FusionCallbacksIS1M_NS1P_17LinearCombinationISI_fSI_fLNS_15FloatRoundStyleE2EEESH_S1O_JEEENS4_5SM1004TMEM4LOAD26SM100_TMEM_LOAD_16dp32b32xES1G_NS15_INS16_ILi2ELi4ELi3EEES19_NSW_INS5_IJS1A_SF_EEENS5_IJSF_SB_EEEEEEENS4_39AutoVectorizingCopyWithAssumedAlignmentILi128EEENS4_14SM90_TMA_STOREES23_S25_S25_EEEvvEEEEvNT_6ParamsE,"a",@progbits
	.sectionflags	@""
	.align	4
.nv.constant0._ZN7cutlass13device_kernelINS_4gemm6kernel13GemmUniversalIN4cute5tupleIJiiiiEEENS1_10collective13CollectiveMmaINS1_35MainloopSm100TmaUmmaWarpSpecializedILi54ELi2ELi4ENS5_IJNS4_1CILi1EEENSA_ILi4EEESB_EEEEENS5_IJNSA_ILi64EEESF_NSA_ILi32EEEEEENS_12float_e5m2_tENS5_IJlSB_lEEESI_SJ_NS4_8TiledMMAINS4_8MMA_AtomIJNS4_10MMA_TraitsINS4_19SM100_MMA_F8F6F4_SSEJSI_SI_fSF_SF_NS4_17integral_constantINS4_4UMMA5MajorELSQ_0EEESR_NSO_INSP_7ScaleInELSS_0EEEST_EEEEEENS4_6LayoutINS5_IJSB_SB_SB_EEENS5_IJNSA_ILi0EEESY_SY_EEEEENS5_IJNS4_10UnderscoreES11_S11_EEEEENS4_23SM90_TMA_LOAD_MULTICASTENS4_14ComposedLayoutINS4_7SwizzleILi1ELi4ELi3EEENS4_18smem_ptr_flag_bitsILi8EEENSW_INS5_IJNSA_ILi8EEESG_EEENS5_IJSG_SB_EEEEEEEvNS4_8identityENS4_13SM90_TMA_LOADES1E_vS1F_EENS_8epilogue10collective18CollectiveEpilogueINS1I_23Sm100TmaWarpSpecializedILi1ELi1ELi32ELb0ELb0EEEJSH_NS5_IJNSW_ISF_SB_EES1N_EEESI_SJ_SI_SJ_NS1I_6fusion15FusionCallbacksIS1M_NS1P_17LinearCombinationISI_fSI_fLNS_15FloatRoundStyleE2EEESH_S1O_JEEENS4_5SM1004TMEM4LOAD26SM100_TMEM_LOAD_16dp32b32xES1G_NS15_INS16_ILi2ELi4ELi3EEES19_NSW_INS5_IJS1A_SF_EEENS5_IJSF_SB_EEEEEEENS4_39AutoVectorizingCopyWithAssumedAlignmentILi128EEENS4_14SM90_TMA_STOREES23_S25_S25_EEEvvEEEEvNT_6ParamsE:
	.zero		2944


//--------------------- SYMBOLS --------------------------

	.type		.nv.reservedSmem.offset0,@object
	.size		.nv.reservedSmem.offset0,0x4
	.type		.nv.reservedSmem.cap,@object
	.size		.nv.reservedSmem.cap,0x4
	.type		__assertfail,@function
